def gluon_tcgen05(
    a_ptr,
    b_ptr,
    c_ptr,
    M,
    N,
    K,
    stride_am,
    stride_bk,
    stride_cm,
    BLOCK_M: gl.constexpr,
    BLOCK_N: gl.constexpr,
    BLOCK_K: gl.constexpr,
    DTYPE: gl.constexpr,
    A_LAYOUT: gl.constexpr,
    B_LAYOUT: gl.constexpr,
    C_LAYOUT: gl.constexpr,
    B_SHAPE: gl.constexpr,
    TMEM_LAYOUT: gl.constexpr,
    TMEM_REG: gl.constexpr,
    TRANS_B: gl.constexpr,
    NUM_BUFFERS: gl.constexpr,
):
    a_desc = tma.make_tensor_descriptor(
        a_ptr, [M, K], [stride_am, 1], [BLOCK_M, BLOCK_K], A_LAYOUT
    )
    b_desc = tma.make_tensor_descriptor(
        b_ptr,
        [N, K] if TRANS_B else [K, N],
        [stride_bk, 1],
        B_SHAPE,
        B_LAYOUT,
    )
    c_desc = tma.make_tensor_descriptor(
        c_ptr, [M, N], [stride_cm, 1], [BLOCK_M, BLOCK_N], C_LAYOUT
    )

    a_bufs = gl.allocate_shared_memory(
        DTYPE, [NUM_BUFFERS, BLOCK_M, BLOCK_K], A_LAYOUT
    )
    b_bufs = gl.allocate_shared_memory(DTYPE, [NUM_BUFFERS] + B_SHAPE, B_LAYOUT)

    pid_m = gl.program_id(0)
    pid_n = gl.program_id(1)
    off_m = pid_m * BLOCK_M
    off_n = pid_n * BLOCK_N

    tma_bars = gl.allocate_shared_memory(
        gl.int64, [NUM_BUFFERS, 1], mbarrier.MBarrierLayout()
    )
    mma_bars = gl.allocate_shared_memory(
        gl.int64, [NUM_BUFFERS, 1], mbarrier.MBarrierLayout()
    )
    for i in gl.static_range(NUM_BUFFERS):
        mbarrier.init(tma_bars.index(i), count=1)
        mbarrier.init(mma_bars.index(i), count=1)

    acc_tmem = allocate_tensor_memory(gl.float32, [BLOCK_M, BLOCK_N], TMEM_LAYOUT)
    idx = 0
    phase = 0
    use_acc = False
    for k in range(0, K, BLOCK_K):
        a = a_bufs.index(idx)
        b = b_bufs.index(idx)
        tma_bar = tma_bars.index(idx)
        mma_bar = mma_bars.index(idx)
        mbarrier.expect(
            tma_bar, a_desc.block_type.nbytes + b_desc.block_type.nbytes
        )
        tma.async_copy_global_to_shared(a_desc, [off_m, k], tma_bar, a)
        tma.async_copy_global_to_shared(
            b_desc, [off_n, k] if TRANS_B else [k, off_n], tma_bar, b
        )
        mbarrier.wait(tma_bar, phase=phase)

        if TRANS_B:
            b = b.permute((1, 0))
        tcgen05_mma(a, b, acc_tmem, use_acc=use_acc)
        tcgen05_commit(mma_bar)
        mbarrier.wait(mma_bar, phase=phase)
        use_acc = True

        idx += 1
        if idx == NUM_BUFFERS:
            idx = 0
            phase ^= 1

    for i in gl.static_range(NUM_BUFFERS):
        mbarrier.invalidate(tma_bars.index(i))
        mbarrier.invalidate(mma_bars.index(i))

    acc = acc_tmem.load(TMEM_REG)
    c_smem = gl.allocate_shared_memory(DTYPE, [BLOCK_M, BLOCK_N], C_LAYOUT)
    c_smem.store(acc.to(DTYPE))
    fence_async_shared()
    tma.async_copy_shared_to_global(c_desc, [off_m, off_n], c_smem)
    tma.store_wait(pendings=0)

# config = {"BLOCK_K": 128, "BLOCK_M": 64, "BLOCK_N": 64, "arch": "sm_100", "dtype": "fp16", "num_buffers": 2, "num_warps": 8, "trans_b": 0}
# arch = sm_100


// ===== COMPILED SASS (sm_100a) =====

	.target	sm_100a

	.elftype	@"ET_EXEC"


//--------------------- .note.nv.tkinfo           --------------------------
	.section	.note.nv.tkinfo,"",@"SHT_NOTE"
	.sectionflags	@"SHF_NOTE_NV_TKINFO"
	.tkinfo
        /*0018*/ 	.word	0x00000081
        /*0030*/ 	.string	""
        /*0030*/ 	.string	"ptxas-blackwell"
        /*0030*/ 	.string	"Cuda compilation tools, release 12.9, V12.9.86"
        /*0030*/ 	.string	"Build cuda_12.9.r12.9/compiler.36037853_0"
        /*0030*/ 	.string	"-v  -suppress-debug-info  -lineinfo  -arch sm_100a "



//--------------------- .note.nv.cuver            --------------------------
	.section	.note.nv.cuver,"",@"SHT_NOTE"
	.sectionflags	@"SHF_NOTE_NV_CUVER"
        /*0018*/ 	.short	0x0001
        /*001a*/ 	.short	0x0064
        /*001c*/ 	.short	0x0001
        /*001e*/ 	.short	0x0000
        /*0020*/ 	.short	0x0001
        /*0022*/ 	.short	0x0000


//--------------------- .nv.info                  --------------------------
	.section	.nv.info,"",@"SHT_CUDA_INFO"
	.align	4


	//----- nvinfo : EIATTR_REGCOUNT
	.align		4
        /*0000*/ 	.byte	0x04, 0x2f
        /*0002*/ 	.short	(.L_4 - .L_3)
	.align		4
.L_3:
        /*0004*/ 	.word	index@(gluon_tcgen05)
        /*0008*/ 	.word	0x00000019


	//----- nvinfo : EIATTR_FRAME_SIZE
	.align		4
.L_4:
        /*000c*/ 	.byte	0x04, 0x11
        /*000e*/ 	.short	(.L_6 - .L_5)
	.align		4
.L_5:
        /*0010*/ 	.word	index@($__internal_2_$__cuda_sm10x_tcgen05_guardrail_trap_unallocated_columns_being_dealloced)
        /*0014*/ 	.word	0x00000000


	//----- nvinfo : EIATTR_FRAME_SIZE
	.align		4
.L_6:
        /*0018*/ 	.byte	0x04, 0x11
        /*001a*/ 	.short	(.L_8 - .L_7)
	.align		4
.L_7:
        /*001c*/ 	.word	index@($__internal_1_$__cuda_sm10x_tcgen05_guardrail_trap_phase_invalid_during_alloc)
        /*0020*/ 	.word	0x00000000


	//----- nvinfo : EIATTR_FRAME_SIZE
	.align		4
.L_8:
        /*0024*/ 	.byte	0x04, 0x11
        /*0026*/ 	.short	(.L_10 - .L_9)
	.align		4
.L_9:
        /*0028*/ 	.word	index@($__internal_0_$__cuda_sm10x_tcgen05_guardrail_trap_col_being_dealloced_not_returned_by_alloc)
        /*002c*/ 	.word	0x00000000


	//----- nvinfo : EIATTR_FRAME_SIZE
	.align		4
.L_10:
        /*0030*/ 	.byte	0x04, 0x11
        /*0032*/ 	.short	(.L_12 - .L_11)
	.align		4
.L_11:
        /*0034*/ 	.word	index@(gluon_tcgen05)
        /*0038*/ 	.word	0x00000000


	//----- nvinfo : EIATTR_MIN_STACK_SIZE
	.align		4
.L_12:
        /*003c*/ 	.byte	0x04, 0x12
        /*003e*/ 	.short	(.L_14 - .L_13)
	.align		4
.L_13:
        /*0040*/ 	.word	index@(gluon_tcgen05)
        /*0044*/ 	.word	0x00000000
.L_14:


//--------------------- .nv.info.gluon_tcgen05    --------------------------
	.section	.nv.info.gluon_tcgen05,"",@"SHT_CUDA_INFO"
	.sectionflags	@""
	.align	4


	//----- nvinfo : EIATTR_CUDA_API_VERSION
	.align		4
        /*0000*/ 	.byte	0x04, 0x37
        /*0002*/ 	.short	(.L_16 - .L_15)
.L_15:
        /*0004*/ 	.word	0x00000081


	//----- nvinfo : EIATTR_KPARAM_INFO
	.align		4
.L_16:
        /*0008*/ 	.byte	0x04, 0x17
        /*000a*/ 	.short	(.L_18 - .L_17)
.L_17:
        /*000c*/ 	.word	0x00000000
        /*0010*/ 	.short	0x000a
        /*0012*/ 	.short	0x0048
        /*0014*/ 	.byte	0x00, 0xf4, 0x21, 0x00


	//----- nvinfo : EIATTR_KPARAM_INFO
	.align		4
.L_18:
        /*0018*/ 	.byte	0x04, 0x17
        /*001a*/ 	.short	(.L_20 - .L_19)
.L_19:
        /*001c*/ 	.word	0x00000000
        /*0020*/ 	.short	0x0009
        /*0022*/ 	.short	0x0040
        /*0024*/ 	.byte	0x00, 0xf4, 0x21, 0x00


	//----- nvinfo : EIATTR_KPARAM_INFO
	.align		4
.L_20:
        /*0028*/ 	.byte	0x04, 0x17
        /*002a*/ 	.short	(.L_22 - .L_21)
.L_21:
        /*002c*/ 	.word	0x00000000
        /*0030*/ 	.short	0x0008
        /*0032*/ 	.short	0x0038
        /*0034*/ 	.byte	0x00, 0xf0, 0x21, 0x00


	//----- nvinfo : EIATTR_KPARAM_INFO
	.align		4
.L_22:
        /*0038*/ 	.byte	0x04, 0x17
        /*003a*/ 	.short	(.L_24 - .L_23)
.L_23:
        /*003c*/ 	.word	0x00000000
        /*0040*/ 	.short	0x0007
        /*0042*/ 	.short	0x0030
        /*0044*/ 	.byte	0x00, 0xf0, 0x21, 0x00


	//----- nvinfo : EIATTR_KPARAM_INFO
	.align		4
.L_24:
        /*0048*/ 	.byte	0x04, 0x17
        /*004a*/ 	.short	(.L_26 - .L_25)
.L_25:
        /*004c*/ 	.word	0x00000000
        /*0050*/ 	.short	0x0006
        /*0052*/ 	.short	0x0028
        /*0054*/ 	.byte	0x00, 0xf0, 0x21, 0x00


	//----- nvinfo : EIATTR_KPARAM_INFO
	.align		4
.L_26:
        /*0058*/ 	.byte	0x04, 0x17
        /*005a*/ 	.short	(.L_28 - .L_27)
.L_27:
        /*005c*/ 	.word	0x00000000
        /*0060*/ 	.short	0x0005
        /*0062*/ 	.short	0x0020
        /*0064*/ 	.byte	0x00, 0xf0, 0x11, 0x00


	//----- nvinfo : EIATTR_KPARAM_INFO
	.align		4
.L_28:
        /*0068*/ 	.byte	0x04, 0x17
        /*006a*/ 	.short	(.L_30 - .L_29)
.L_29:
        /*006c*/ 	.word	0x00000000
        /*0070*/ 	.short	0x0004
        /*0072*/ 	.short	0x001c
        /*0074*/ 	.byte	0x00, 0xf0, 0x11, 0x00


	//----- nvinfo : EIATTR_KPARAM_INFO
	.align		4
.L_30:
        /*0078*/ 	.byte	0x04, 0x17
        /*007a*/ 	.short	(.L_32 - .L_31)
.L_31:
        /*007c*/ 	.word	0x00000000
        /*0080*/ 	.short	0x0003
        /*0082*/ 	.short	0x0018
        /*0084*/ 	.byte	0x00, 0xf0, 0x11, 0x00


	//----- nvinfo : EIATTR_KPARAM_INFO
	.align		4
.L_32:
        /*0088*/ 	.byte	0x04, 0x17
        /*008a*/ 	.short	(.L_34 - .L_33)
.L_33:
        /*008c*/ 	.word	0x00000000
        /*0090*/ 	.short	0x0002
        /*0092*/ 	.short	0x0010
        /*0094*/ 	.byte	0x00, 0xf4, 0x21, 0x00


	//----- nvinfo : EIATTR_KPARAM_INFO
	.align		4
.L_34:
        /*0098*/ 	.byte	0x04, 0x17
        /*009a*/ 	.short	(.L_36 - .L_35)
.L_35:
        /*009c*/ 	.word	0x00000000
        /*00a0*/ 	.short	0x0001
        /*00a2*/ 	.short	0x0008
        /*00a4*/ 	.byte	0x00, 0xf4, 0x21, 0x00


	//----- nvinfo : EIATTR_KPARAM_INFO
	.align		4
.L_36:
        /*00a8*/ 	.byte	0x04, 0x17
        /*00aa*/ 	.short	(.L_38 - .L_37)
.L_37:
        /*00ac*/ 	.word	0x00000000
        /*00b0*/ 	.short	0x0000
        /*00b2*/ 	.short	0x0000
        /*00b4*/ 	.byte	0x00, 0xf4, 0x21, 0x00


	//----- nvinfo : EIATTR_AT_ENTRY_FRAGMENTS
	.align		4
.L_38:
        /*00b8*/ 	.byte	0x04, 0x4f
        /*00ba*/ 	.short	(.L_40 - .L_39)


	//   ....[0]....
.L_39:
        /*00bc*/ 	.word	0x00000004


	//----- nvinfo : EIATTR_RESERVED_SMEM_USED
	.align		4
.L_40:
        /*00c0*/ 	.byte	0x01, 0x41
	.zero		2


	//----- nvinfo : EIATTR_SPARSE_MMA_MASK
	.align		4
        /*00c4*/ 	.byte	0x03, 0x50
        /*00c6*/ 	.short	0x0000


	//----- nvinfo : EIATTR_TCGEN05_1CTA_USED
	.align		4
        /*00c8*/ 	.byte	0x01, 0x51
	.zero		2


	//----- nvinfo : EIATTR_MAXREG_COUNT
	.align		4
        /*00cc*/ 	.byte	0x03, 0x1b
        /*00ce*/ 	.short	0x00ff


	//----- nvinfo : EIATTR_NUM_BARRIERS
	.align		4
        /*00d0*/ 	.byte	0x02, 0x4c
        /*00d2*/ 	.byte	0x01
	.zero		1


	//----- nvinfo : EIATTR_INT_WARP_WIDE_INSTR_OFFSETS
	.align		4
        /*00d4*/ 	.byte	0x04, 0x31
        /*00d6*/ 	.short	(.L_42 - .L_41)


	//   ....[0]....
.L_41:
        /*00d8*/ 	.word	0x00001740


	//   ....[1]....
        /*00dc*/ 	.word	0x00001760


	//   ....[2]....
        /*00e0*/ 	.word	0x000017f0


	//   ....[3]....
        /*00e4*/ 	.word	0x000019d0


	//   ....[4]....
        /*00e8*/ 	.word	0x00001a20


	//   ....[5]....
        /*00ec*/ 	.word	0x00001a30


	//   ....[6]....
        /*00f0*/ 	.word	0x00001a40


	//   ....[7]....
        /*00f4*/ 	.word	0x00001e50


	//   ....[8]....
        /*00f8*/ 	.word	0x00001e60


	//   ....[9]....
        /*00fc*/ 	.word	0x00001fe0


	//   ....[10]....
        /*0100*/ 	.word	0x00002030


	//   ....[11]....
        /*0104*/ 	.word	0x00002040


	//   ....[12]....
        /*0108*/ 	.word	0x00002070


	//   ....[13]....
        /*010c*/ 	.word	0x00002520


	//   ....[14]....
        /*0110*/ 	.word	0x00002530


	//   ....[15]....
        /*0114*/ 	.word	0x00002850


	//   ....[16]....
        /*0118*/ 	.word	0x00002860


	//   ....[17]....
        /*011c*/ 	.word	0x00002b20


	//   ....[18]....
        /*0120*/ 	.word	0x00002b70


	//----- nvinfo : EIATTR_COOP_GROUP_MASK_REGIDS
	.align		4
.L_42:
        /*0124*/ 	.byte	0x04, 0x29
        /*0126*/ 	.short	(.L_44 - .L_43)


	//   ....[0]....
.L_43:
        /*0128*/ 	.word	0xffffffff


	//   ....[1]....
        /*012c*/ 	.word	0xffffffff


	//   ....[2]....
        /*0130*/ 	.word	0xffffffff


	//   ....[3]....
        /*0134*/ 	.word	0xffffffff


	//   ....[4]....
        /*0138*/ 	.word	0xffffffff


	//   ....[5]....
        /*013c*/ 	.word	0xffffffff


	//   ....[6]....
        /*0140*/ 	.word	0xffffffff


	//   ....[7]....
        /*0144*/ 	.word	0xffffffff


	//   ....[8]....
        /*0148*/ 	.word	0xffffffff


	//   ....[9]....
        /*014c*/ 	.word	0xffffffff


	//----- nvinfo : EIATTR_COOP_GROUP_INSTR_OFFSETS
	.align		4
.L_44:
        /*0150*/ 	.byte	0x04, 0x28
        /*0152*/ 	.short	(.L_46 - .L_45)


	//   ....[0]....
.L_45:
        /*0154*/ 	.word	0x00000050


	//   ....[1]....
        /*0158*/ 	.word	0x00000310


	//   ....[2]....
        /*015c*/ 	.word	0x00000500


	//   ....[3]....
        /*0160*/ 	.word	0x000009c0


	//   ....[4]....
        /*0164*/ 	.word	0x00000b00


	//   ....[5]....
        /*0168*/ 	.word	0x00000fb0


	//   ....[6]....
        /*016c*/ 	.word	0x000010f0


	//   ....[7]....
        /*0170*/ 	.word	0x000015e0


	//   ....[8]....
        /*0174*/ 	.word	0x000029b0


	//   ....[9]....
        /*0178*/ 	.word	0x00002c20


	//----- nvinfo : EIATTR_VRC_CTA_INIT_COUNT
	.align		4
.L_46:
        /*017c*/ 	.byte	0x02, 0x4a
        /*017e*/ 	.byte	0x80
	.zero		1


	//----- nvinfo : EIATTR_MBARRIER_INSTR_OFFSETS
	.align		4
        /*0180*/ 	.byte	0x04, 0x39
        /*0182*/ 	.short	(.L_48 - .L_47)


	//   ....[0]....
.L_47:
        /*0184*/ 	.word	0x00001810
        /*0188*/ 	.word	0x000000ff
        /*018c*/ 	.word	0x00010000
        /*0190*/ 	.short	0x0100
        /*0192*/ 	.byte	0x08
	.zero		1


	//   ....[1]....
        /*0194*/ 	.word	0x00001820
        /*0198*/ 	.word	0x000000ff
        /*019c*/ 	.word	0x00010010
        /*01a0*/ 	.short	0x0100
        /*01a2*/ 	.byte	0x08
	.zero		1


	//   ....[2]....
        /*01a4*/ 	.word	0x000018d0
        /*01a8*/ 	.word	0x000000ff
        /*01ac*/ 	.word	0x00010008
        /*01b0*/ 	.short	0x0100
        /*01b2*/ 	.byte	0x08
	.zero		1


	//   ....[3]....
        /*01b4*/ 	.word	0x000018e0
        /*01b8*/ 	.word	0x000000ff
        /*01bc*/ 	.word	0x00010018
        /*01c0*/ 	.short	0x0100
        /*01c2*/ 	.byte	0x08
	.zero		1


	//   ....[4]....
        /*01c4*/ 	.word	0x00001ad0
        /*01c8*/ 	.word	0x000000ff
        /*01cc*/ 	.word	0x00010000
        /*01d0*/ 	.short	0x010a
        /*01d2*/ 	.byte	0x08
	.zero		1


	//   ....[5]....
        /*01d4*/ 	.word	0x00001eb0
        /*01d8*/ 	.word	0x000000ff
        /*01dc*/ 	.word	0x00010010
        /*01e0*/ 	.short	0x010a
        /*01e2*/ 	.byte	0x08
	.zero		1


	//   ....[6]....
        /*01e4*/ 	.word	0x000020e0
        /*01e8*/ 	.word	0x000000ff
        /*01ec*/ 	.word	0x00010000
        /*01f0*/ 	.short	0x010a
        /*01f2*/ 	.byte	0x23
	.zero		1


	//   ....[7]....
        /*01f4*/ 	.word	0x00002570
        /*01f8*/ 	.word	0x000000ff
        /*01fc*/ 	.word	0x00010010
        /*0200*/ 	.short	0x010a
        /*0202*/ 	.byte	0x23
	.zero		1


	//   ....[8]....
        /*0204*/ 	.word	0x00002640
        /*0208*/ 	.word	0x000000ff
        /*020c*/ 	.word	0x00010000
        /*0210*/ 	.short	0x0108
        /*0212*/ 	.byte	0x08
	.zero		1


	//   ....[9]....
        /*0214*/ 	.word	0x00002650
        /*0218*/ 	.word	0x000000ff
        /*021c*/ 	.word	0x00010010
        /*0220*/ 	.short	0x0108
        /*0222*/ 	.byte	0x08
	.zero		1


	//   ....[10]....
        /*0224*/ 	.word	0x000026a0
        /*0228*/ 	.word	0x000000ff
        /*022c*/ 	.word	0x00010008
        /*0230*/ 	.short	0x0108
        /*0232*/ 	.byte	0x08
	.zero		1


	//   ....[11]....
        /*0234*/ 	.word	0x000026b0
        /*0238*/ 	.word	0x000000ff
        /*023c*/ 	.word	0x00010018
        /*0240*/ 	.short	0x0108
        /*0242*/ 	.byte	0x08
	.zero		1


	//   ....[12]....
        /*0244*/ 	.word	0x00002c40
        /*0248*/ 	.word	0x000000ff
        /*024c*/ 	.word	0x00010000
        /*0250*/ 	.short	0x010a
        /*0252*/ 	.byte	0x08
	.zero		1


	//   ....[13]....
        /*0254*/ 	.word	0x00002c70
        /*0258*/ 	.word	0x000000ff
        /*025c*/ 	.word	0x00010010
        /*0260*/ 	.short	0x010a
        /*0262*/ 	.byte	0x08
	.zero		1


	//   ....[14]....
        /*0264*/ 	.word	0x00002ca0
        /*0268*/ 	.word	0x000000ff
        /*026c*/ 	.word	0x00010000
        /*0270*/ 	.short	0x010a
        /*0272*/ 	.byte	0x23
	.zero		1


	//   ....[15]....
        /*0274*/ 	.word	0x00002cd0
        /*0278*/ 	.word	0x000000ff
        /*027c*/ 	.word	0x00010010
        /*0280*/ 	.short	0x010a
        /*0282*/ 	.byte	0x23
	.zero		1


	//----- nvinfo : EIATTR_NUM_MBARRIERS
	.align		4
.L_48:
        /*0284*/ 	.byte	0x03, 0x38
        /*0286*/ 	.short	0x0004


	//----- nvinfo : EIATTR_EXIT_INSTR_OFFSETS
	.align		4
        /*0288*/ 	.byte	0x04, 0x1c
        /*028a*/ 	.short	(.L_50 - .L_49)


	//   ....[0]....
.L_49:
        /*028c*/ 	.word	0x00002c30


	//----- nvinfo : EIATTR_REQNTID
	.align		4
.L_50:
        /*0290*/ 	.byte	0x04, 0x10
        /*0292*/ 	.short	(.L_52 - .L_51)
.L_51:
        /*0294*/ 	.word	0x00000100
        /*0298*/ 	.word	0x00000001
        /*029c*/ 	.word	0x00000001


	//----- nvinfo : EIATTR_CRS_STACK_SIZE
	.align		4
.L_52:
        /*02a0*/ 	.byte	0x04, 0x1e
        /*02a2*/ 	.short	(.L_54 - .L_53)
.L_53:
        /*02a4*/ 	.word	0x00000000


	//----- nvinfo : EIATTR_CBANK_PARAM_SIZE
	.align		4
.L_54:
        /*02a8*/ 	.byte	0x03, 0x19
        /*02aa*/ 	.short	0x0050


	//----- nvinfo : EIATTR_PARAM_CBANK
	.align		4
        /*02ac*/ 	.byte	0x04, 0x0a
        /*02ae*/ 	.short	(.L_56 - .L_55)
	.align		4
.L_55:
        /*02b0*/ 	.word	index@(.nv.constant0.gluon_tcgen05)
        /*02b4*/ 	.short	0x0380
        /*02b6*/ 	.short	0x0050


	//----- nvinfo : EIATTR_SW_WAR
	.align		4
.L_56:
        /*02b8*/ 	.byte	0x04, 0x36
        /*02ba*/ 	.short	(.L_58 - .L_57)
.L_57:
        /*02bc*/ 	.word	0x00000008
.L_58:


//--------------------- .nv.compat                --------------------------
	.section	.nv.compat,"",@"SHT_CUDA_COMPAT_INFO"
	.align	4
        /*0000*/ 	.byte	0x02, 0x02, 0x02, 0x00, 0x02, 0x05, 0x05, 0x00, 0x02, 0x03, 0x03, 0x00, 0x02, 0x06, 0x01, 0x00


//--------------------- .nv.callgraph             --------------------------
	.section	.nv.callgraph,"",@"SHT_CUDA_CALLGRAPH"
	.align	4
	.sectionentsize	8
	.align		4
        /*0000*/ 	.word	0x00000000
	.align		4
        /*0004*/ 	.word	0xffffffff
	.align		4
        /*0008*/ 	.word	0x00000000
	.align		4
        /*000c*/ 	.word	0xfffffffe
	.align		4
        /*0010*/ 	.word	0x00000000
	.align		4
        /*0014*/ 	.word	0xfffffffd
	.align		4
        /*0018*/ 	.word	0x00000000
	.align		4
        /*001c*/ 	.word	0xfffffffc


//--------------------- .text.gluon_tcgen05       --------------------------
	.section	.text.gluon_tcgen05,"ax",@progbits
	.align	128
        .global         gluon_tcgen05
        .type           gluon_tcgen05,@function
        .size           gluon_tcgen05,(.L_x_77 - gluon_tcgen05)
        .other          gluon_tcgen05,@"STO_CUDA_ENTRY STV_DEFAULT"
gluon_tcgen05:
.text.gluon_tcgen05:
[----:B------:R-:W1:Y:S01]  /*0000*/  LDC R1, c[0x0][0x37c] ;  /* 0x0000df00ff017b82 */ /* 0x000e620000000800 */
[----:B------:R-:W2:Y:S02]  /*0010*/  S2R R0, SR_TID.X ;  /* 0x0000000000007919 */ /* 0x000ea40000002100 */
[----:B--2---:R-:W-:-:S13]  /*0020*/  ISETP.GE.U32.AND P2, PT, R0, 0x20, PT ;  /* 0x000000200000780c */ /* 0x004fda0003f46070 */
[----:B------:R-:W-:Y:S05]  /*0030*/  @P2 BRA `(.L_x_0) ;  /* 0x0000000000b82947 */ /* 0x000fea0003800000 */
[----:B------:R-:W2:Y:S01]  /*0040*/  S2UR UR6, SR_CgaCtaId ;  /* 0x00000000000679c3 */ /* 0x000ea20000008800 */
[----:B------:R-:W-:Y:S01]  /*0050*/  NOP ;  /* 0x0000000000007918 */ /* 0x000fe20000000000 */
[----:B------:R-:W-:Y:S02]  /*0060*/  UMOV UR4, 0x40 ;  /* 0x0000004000047882 */ /* 0x000fe40000000000 */
[----:B--2---:R-:W-:-:S09]  /*0070*/  ULEA UR4, UR6, UR4, 0x18 ;  /* 0x0000000406047291 */ /* 0x004fd2000f8ec0ff */
[----:B------:R-:W2:Y:S01]  /*0080*/  LDS.U8 R2, [UR4] ;  /* 0x00000004ff027984 */ /* 0x000ea20008000000 */
[----:B------:R-:W-:Y:S02]  /*0090*/  UMOV UR4, 0x400 ;  /* 0x0000040000047882 */ /* 0x000fe40000000000 */
[----:B------:R-:W-:Y:S01]  /*00a0*/  ULEA UR4, UR6, UR4, 0x18 ;  /* 0x0000000406047291 */ /* 0x000fe2000f8ec0ff */
[----:B--2---:R-:W-:-:S13]  /*00b0*/  ISETP.NE.AND P0, PT, R2, RZ, PT ;  /* 0x000000ff0200720c */ /* 0x004fda0003f05270 */
[----:B------:R-:W-:Y:S05]  /*00c0*/  @P0 BRA `(.L_x_1) ;  /* 0x00000000007c0947 */ /* 0x000fea0003800000 */
[----:B------:R-:W-:-:S13]  /*00d0*/  ELECT P0, URZ, PT ;  /* 0x0000000000ff782f */ /* 0x000fda0003800000 */
[----:B------:R-:W-:Y:S05]  /*00e0*/  @!P0 BRA `(.L_x_2) ;  /* 0x0000000000848947 */ /* 0x000fea0003800000 */
[----:B------:R-:W-:Y:S01]  /*00f0*/  UMOV UR5, 0x2 ;  /* 0x0000000200057882 */ /* 0x000fe20000000000 */
[----:B------:R-:W-:Y:S02]  /*0100*/  IMAD.MOV.U32 R5, RZ, RZ, 0x1 ;  /* 0x00000001ff057424 */ /* 0x000fe400078e00ff */
[----:B------:R-:W-:Y:S02]  /*0110*/  IMAD.MOV.U32 R3, RZ, RZ, 0x3 ;  /* 0x00000003ff037424 */ /* 0x000fe400078e00ff */
[----:B------:R-:W-:Y:S04]  /*0120*/  DEPBAR.LE SB2, 0x36 ;  /* 0x0000ad800000791a */ /* 0x000fe80000000000 */
[----:B------:R-:W2:Y:S02]  /*0130*/  UTCATOMSWS.FIND_AND_SET.ALIGN UP0, UR5, UR5 ;  /* 0x00000005000575e3 */ /* 0x000ea40008000800 */
[----:B--2---:R-:W-:-:S04]  /*0140*/  PLOP3.LUT P0, PT, PT, PT, UP0, 0x80, 0x8 ;  /* 0x000000000008781c */ /* 0x004fc80003f0f008 */
[----:B------:R-:W-:-:S04]  /*0150*/  SEL R2, RZ, 0xffffffff, !P0 ;  /* 0xffffffffff027807 */ /* 0x000fc80004000000 */
[----:B------:R-:W-:Y:S01]  /*0160*/  ISETP.NE.AND P0, PT, R2, RZ, PT ;  /* 0x000000ff0200720c */ /* 0x000fe20003f05270 */
[----:B------:R-:W-:-:S12]  /*0170*/  IMAD.U32 R2, RZ, RZ, UR5 ;  /* 0x00000005ff027e24 */ /* 0x000fd8000f8e00ff */
[----:B------:R-:W-:Y:S05]  /*0180*/  @P0 BRA `(.L_x_3) ;  /* 0x0000000000240947 */ /* 0x000fea0003800000 */
.L_x_4:
[----:B------:R-:W-:Y:S05]  /*0190*/  NANOSLEEP 0x64 ;  /* 0x000000640000795d */ /* 0x000fea0003800000 */
[----:B------:R-:W-:-:S05]  /*01a0*/  UMOV UR5, 0x2 ;  /* 0x0000000200057882 */ /* 0x000fca0000000000 */
[----:B------:R-:W-:Y:S04]  /*01b0*/  DEPBAR.LE SB2, 0x36 ;  /* 0x0000ad800000791a */ /* 0x000fe80000000000 */
[----:B------:R-:W2:Y:S02]  /*01c0*/  UTCATOMSWS.FIND_AND_SET.ALIGN UP0, UR5, UR5 ;  /* 0x00000005000575e3 */ /* 0x000ea40008000800 */
[----:B--2---:R-:W-:-:S04]  /*01d0*/  PLOP3.LUT P0, PT, PT, PT, UP0, 0x80, 0x8 ;  /* 0x000000000008781c */ /* 0x004fc80003f0f008 */
[----:B------:R-:W-:-:S04]  /*01e0*/  SEL R2, RZ, 0xffffffff, !P0 ;  /* 0xffffffffff027807 */ /* 0x000fc80004000000 */
[----:B------:R-:W-:Y:S01]  /*01f0*/  ISETP.NE.AND P0, PT, R2, RZ, PT ;  /* 0x000000ff0200720c */ /* 0x000fe20003f05270 */
[----:B------:R-:W-:-:S12]  /*0200*/  IMAD.U32 R2, RZ, RZ, UR5 ;  /* 0x00000005ff027e24 */ /* 0x000fd8000f8e00ff */
[----:B------:R-:W-:Y:S05]  /*0210*/  @!P0 BRA `(.L_x_4) ;  /* 0xfffffffc00dc8947 */ /* 0x000fea000383ffff */
.L_x_3:
[C---:B------:R-:W-:Y:S01]  /*0220*/  VIADD R4, R2.reuse, 0x10 ;  /* 0x0000001002047836 */ /* 0x040fe20000000000 */
[----:B------:R-:W-:Y:S01]  /*0230*/  UMOV UR5, 0x50 ;  /* 0x0000005000057882 */ /* 0x000fe20000000000 */
[----:B------:R-:W-:Y:S01]  /*0240*/  SHF.L.U32 R3, R3, R2, RZ ;  /* 0x0000000203037219 */ /* 0x000fe200000006ff */
[----:B------:R-:W-:Y:S01]  /*0250*/  ULEA UR5, UR6, UR5, 0x18 ;  /* 0x0000000506057291 */ /* 0x000fe2000f8ec0ff */
[----:B------:R-:W-:Y:S01]  /*0260*/  IMAD.SHL.U32 R2, R2, 0x20, RZ ;  /* 0x0000002002027824 */ /* 0x000fe200078e00ff */
[----:B------:R-:W-:-:S04]  /*0270*/  SHF.L.U32 R4, R5, R4, RZ ;  /* 0x0000000405047219 */ /* 0x000fc800000006ff */
[----:B------:R-:W-:-:S05]  /*0280*/  LOP3.LUT R3, R4, R3, RZ, 0xfc, !PT ;  /* 0x0000000304037212 */ /* 0x000fca00078efcff */
[----:B------:R2:W-:Y:S04]  /*0290*/  ATOMS.OR RZ, [UR5], R3 ;  /* 0x00000003ffff798c */ /* 0x0005e8000b000005 */
[----:B------:R2:W-:Y:S01]  /*02a0*/  STS [UR4], R2 ;  /* 0x00000002ff007988 */ /* 0x0005e20008000804 */
[----:B------:R-:W-:Y:S05]  /*02b0*/  BRA `(.L_x_2) ;  /* 0x0000000000107947 */ /* 0x000fea0003800000 */
.L_x_1:
[----:B------:R-:W-:Y:S01]  /*02c0*/  IMAD.MOV.U32 R3, RZ, RZ, -0x1 ;  /* 0xffffffffff037424 */ /* 0x000fe200078e00ff */
[----:B------:R-:W-:-:S04]  /*02d0*/  MOV R2, 0x300 ;  /* 0x0000030000027802 */ /* 0x000fc80000000f00 */
[----:B------:R2:W-:Y:S03]  /*02e0*/  STS [UR4], R3 ;  /* 0x00000003ff007988 */ /* 0x0005e60008000804 */
[----:B-12---:R-:W-:Y:S05]  /*02f0*/  CALL.REL.NOINC `($__internal_1_$__cuda_sm10x_tcgen05_guardrail_trap_phase_invalid_during_alloc) ;  /* 0x00000028008c7944 */ /* 0x006fea0003c00000 */
.L_x_2:
[----:B------:R-:W-:Y:S05]  /*0300*/  WARPSYNC.ALL ;  /* 0x0000000000007948 */ /* 0x000fea0003800000 */
[----:B------:R-:W-:Y:S01]  /*0310*/  NOP ;  /* 0x0000000000007918 */ /* 0x000fe20000000000 */
.L_x_0:
[----:B------:R-:W3:Y:S08]  /*0320*/  S2UR UR4, SR_CgaCtaId ;  /* 0x00000000000479c3 */ /* 0x000ef00000008800 */
[----:B------:R-:W-:Y:S01]  /*0330*/  BAR.SYNC.DEFER_BLOCKING 0x0 ;  /* 0x0000000000007b1d */ /* 0x000fe20000010000 */
[----:B------:R-:W-:-:S05]  /*0340*/  LOP3.LUT R20, R0, 0xff, RZ, 0xc0, !PT ;  /* 0x000000ff00147812 */ /* 0x000fca00078ec0ff */
[----:B------:R-:W-:Y:S02]  /*0350*/  UMOV UR8, 0x400 ;  /* 0x0000040000087882 */ /* 0x000fe40000000000 */
[----:B--2---:R-:W2:Y:S08]  /*0360*/  LDC R3, c[0x0][0x398] ;  /* 0x0000e600ff037b82 */ /* 0x004eb00000000800 */
[----:B------:R-:W4:Y:S01]  /*0370*/  LDC R6, c[0x0][0x3a0] ;  /* 0x0000e800ff067b82 */ /* 0x000f220000000800 */
[----:B---3--:R-:W-:-:S07]  /*0380*/  ULEA UR8, UR4, UR8, 0x18 ;  /* 0x0000000804087291 */ /* 0x008fce000f8ec0ff */
[----:B------:R-:W3:Y:S02]  /*0390*/  S2UR UR16, SR_CTAID.Y ;  /* 0x00000000001079c3 */ /* 0x000ee40000002600 */
[----:B------:R-:W5:Y:S06]  /*03a0*/  LDS R4, [UR8] ;  /* 0x00000008ff047984 */ /* 0x000f6c0008000800 */
[----:B------:R-:W-:Y:S06]  /*03b0*/  BAR.SYNC.DEFER_BLOCKING 0x0 ;  /* 0x0000000000007b1d */ /* 0x000fec0000010000 */
[----:B------:R-:W-:Y:S05]  /*03c0*/  @P2 BRA `(.L_x_5) ;  /* 0x0000000000182947 */ /* 0x000fea0003800000 */
[----:B------:R-:W-:Y:S01]  /*03d0*/  ELECT P0, URZ, PT ;  /* 0x0000000000ff782f */ /* 0x000fe20003800000 */
[----:B------:R-:W-:Y:S01]  /*03e0*/  IMAD.MOV.U32 R2, RZ, RZ, 0x1 ;  /* 0x00000001ff027424 */ /* 0x000fe200078e00ff */
[----:B------:R-:W-:Y:S01]  /*03f0*/  UMOV UR5, 0x40 ;  /* 0x0000004000057882 */ /* 0x000fe20000000000 */
[----:B------:R-:W-:Y:S01]  /*0400*/  UVIRTCOUNT.DEALLOC.SMPOOL 0x80 ;  /* 0x000000800000784c */ /* 0x000fe20000000000 */
[----:B------:R-:W-:-:S09]  /*0410*/  ULEA UR5, UR4, UR5, 0x18 ;  /* 0x0000000504057291 */ /* 0x000fd2000f8ec0ff */
[----:B------:R5:W-:Y:S03]  /*0420*/  @P0 STS.U8 [UR5], R2 ;  /* 0x00000002ff000988 */ /* 0x000be60008000005 */
.L_x_5:
[----:B------:R-:W5:Y:S01]  /*0430*/  S2UR UR4, SR_CTAID.Z ;  /* 0x00000000000479c3 */ /* 0x000f620000002700 */
[----:B------:R-:W4:Y:S01]  /*0440*/  LDCU UR5, c[0x0][0x370] ;  /* 0x00006e00ff0577ac */ /* 0x000f220008000800 */
[C---:B------:R-:W-:Y:S01]  /*0450*/  ISETP.GE.U32.AND P0, PT, R20.reuse, 0x20, PT ;  /* 0x000000201400780c */ /* 0x040fe20003f06070 */
[----:B--2--5:R-:W-:Y:S01]  /*0460*/  VIADD R2, R3, 0xffffffff ;  /* 0xffffffff03027836 */ /* 0x024fe20000000000 */
[C---:B------:R-:W-:Y:S01]  /*0470*/  ISETP.NE.U32.AND P3, PT, R20.reuse, RZ, PT ;  /* 0x000000ff1400720c */ /* 0x040fe20003f65070 */
[----:B------:R-:W2:Y:S01]  /*0480*/  LDCU UR6, c[0x0][0x374] ;  /* 0x00006e80ff0677ac */ /* 0x000ea20008000800 */
[----:B------:R-:W-:Y:S01]  /*0490*/  LEA R7, R20, UR8, 0x2 ;  /* 0x0000000814077c11 */ /* 0x000fe2000f8e10ff */
[----:B----4-:R-:W-:Y:S01]  /*04a0*/  VIADD R11, R6, 0xffffffff ;  /* 0xffffffff060b7836 */ /* 0x010fe20000000000 */
[----:B------:R-:W4:Y:S01]  /*04b0*/  S2UR UR13, SR_CTAID.X ;  /* 0x00000000000d79c3 */ /* 0x000f220000002500 */
[----:B------:R-:W5:Y:S01]  /*04c0*/  LDCU.64 UR14, c[0x0][0x3c0] ;  /* 0x00007800ff0e77ac */ /* 0x000f620008000a00 */
[----:B------:R-:W-:Y:S01]  /*04d0*/  R2UR UR12, R4 ;  /* 0x00000000040c72ca */ /* 0x000fe200000e0000 */
[----:B------:R-:W-:Y:S04]  /*04e0*/  BSSY.RECONVERGENT B0, `(.L_x_6) ;  /* 0x0000011000007945 */ /* 0x000fe80003800200 */
[----:B------:R3:W-:Y:S01]  /*04f0*/  @!P0 STS [R7], RZ ;  /* 0x000000ff07008388 */ /* 0x0007e20000000800 */
[----:B------:R-:W-:-:S03]  /*0500*/  NOP ;  /* 0x0000000000007918 */ /* 0x000fc60000000000 */
[----:B------:R3:W-:Y:S02]  /*0510*/  @!P3 STS [UR8+0x24], R2 ;  /* 0x00002402ff00b988 */ /* 0x0007e40008000808 */
[----:B--23--:R-:W-:Y:S02]  /*0520*/  UIMAD UR4, UR4, UR6, UR16 ;  /* 0x00000006040472a4 */ /* 0x00cfe4000f8e0210 */
[----:B------:R2:W-:Y:S02]  /*0530*/  @!P3 STS [UR8+0x20], R11 ;  /* 0x0000200bff00b988 */ /* 0x0005e40008000808 */
[----:B----4-:R-:W-:-:S04]  /*0540*/  UIMAD UR4, UR4, UR5, UR13 ;  /* 0x00000005040472a4 */ /* 0x010fc8000f8e020d */
[----:B------:R-:W-:-:S04]  /*0550*/  UIMAD UR4, UR4, 0x180, URZ ;  /* 0x00000180040478a4 */ /* 0x000fc8000f8e02ff */
[----:B-----5:R-:W-:-:S04]  /*0560*/  UIADD3 UR10, UP0, UPT, UR4, UR14, URZ ;  /* 0x0000000e040a7290 */ /* 0x020fc8000ff1e0ff */
[----:B------:R-:W-:Y:S01]  /*0570*/  ULEA.HI.X.SX32 UR11, UR4, UR15, 0x1, UP0 ;  /* 0x0000000f040b7291 */ /* 0x000fe200080f0eff */
[----:B--2---:R-:W-:Y:S11]  /*0580*/  @P3 BRA `(.L_x_7) ;  /* 0x0000000000183947 */ /* 0x004ff60003800000 */
[----:B------:R-:W2:Y:S01]  /*0590*/  LDS R3, [UR8+0x8] ;  /* 0x00000808ff037984 */ /* 0x000ea20008000800 */
[----:B------:R-:W3:Y:S01]  /*05a0*/  LDC.64 R8, c[0x0][0x380] ;  /* 0x0000e000ff087b82 */ /* 0x000ee20000000a00 */
[----:B------:R-:W-:Y:S02]  /*05b0*/  IMAD.MOV.U32 R4, RZ, RZ, 0x70 ;  /* 0x00000070ff047424 */ /* 0x000fe400078e00ff */
[----:B---3--:R3:W-:Y:S03]  /*05c0*/  STS.64 [UR8], R8 ;  /* 0x00000008ff007988 */ /* 0x0087e60008000a08 */
[----:B--2---:R-:W-:-:S05]  /*05d0*/  LOP3.LUT R3, R3, 0x10, R4, 0xd8, !PT ;  /* 0x0000001003037812 */ /* 0x004fca00078ed804 */
[----:B------:R3:W-:Y:S02]  /*05e0*/  STS [UR8+0x8], R3 ;  /* 0x00000803ff007988 */ /* 0x0007e40008000808 */
.L_x_7:
[----:B------:R-:W-:Y:S05]  /*05f0*/  BSYNC.RECONVERGENT B0 ;  /* 0x0000000000007941 */ /* 0x000fea0003800200 */
.L_x_6:
[----:B------:R-:W-:Y:S04]  /*0600*/  BSSY.RECONVERGENT B0, `(.L_x_8) ;  /* 0x000000a000007945 */ /* 0x000fe80003800200 */
[----:B------:R-:W-:Y:S05]  /*0610*/  @P3 BRA `(.L_x_9) ;  /* 0x0000000000203947 */ /* 0x000fea0003800000 */
[----:B---3--:R-:W2:Y:S01]  /*0620*/  LDS R3, [UR8+0x34] ;  /* 0x00003408ff037984 */ /* 0x008ea20008000800 */
[----:B------:R-:W-:Y:S02]  /*0630*/  IMAD.MOV.U32 R4, RZ, RZ, 0x3f000000 ;  /* 0x3f000000ff047424 */ /* 0x000fe400078e00ff */
[----:B------:R-:W-:Y:S01]  /*0640*/  @!P3 IMAD.MOV.U32 R5, RZ, RZ, 0x3f ;  /* 0x0000003fff05b424 */ /* 0x000fe200078e00ff */
[----:B------:R-:W3:Y:S02]  /*0650*/  @!P3 LDS R8, [UR8+0x38] ;  /* 0x00003808ff08b984 */ /* 0x000ee40008000800 */
[----:B--2---:R-:W-:Y:S02]  /*0660*/  LOP3.LUT R3, R3, 0xff000000, R4, 0xb8, !PT ;  /* 0xff00000003037812 */ /* 0x004fe400078eb804 */
[----:B---3--:R-:W-:-:S03]  /*0670*/  @!P3 LOP3.LUT R4, R8, 0xff, R5, 0xb8, !PT ;  /* 0x000000ff0804b812 */ /* 0x008fc600078eb805 */
[----:B------:R2:W-:Y:S04]  /*0680*/  STS [UR8+0x34], R3 ;  /* 0x00003403ff007988 */ /* 0x0005e80008000808 */
[----:B------:R2:W-:Y:S02]  /*0690*/  @!P3 STS [UR8+0x38], R4 ;  /* 0x00003804ff00b988 */ /* 0x0005e40008000808 */
.L_x_9:
[----:B------:R-:W-:Y:S05]  /*06a0*/  BSYNC.RECONVERGENT B0 ;  /* 0x0000000000007941 */ /* 0x000fea0003800200 */
.L_x_8:
[----:B------:R-:W-:Y:S04]  /*06b0*/  BSSY.RECONVERGENT B0, `(.L_x_10) ;  /* 0x000000e000007945 */ /* 0x000fe80003800200 */
[----:B------:R-:W-:Y:S05]  /*06c0*/  @P3 BRA `(.L_x_11) ;  /* 0x0000000000303947 */ /* 0x000fea0003800000 */
[----:B--2---:R-:W2:Y:S01]  /*06d0*/  LDS R4, [UR8+0x34] ;  /* 0x00003408ff047984 */ /* 0x004ea20008000800 */
[----:B------:R-:W4:Y:S03]  /*06e0*/  LDC.64 R12, c[0x0][0x3a8] ;  /* 0x0000ea00ff0c7b82 */ /* 0x000f260000000a00 */
[----:B---3--:R-:W3:Y:S01]  /*06f0*/  LDS R3, [UR8+0x1c] ;  /* 0x00001c08ff037984 */ /* 0x008ee20008000800 */
[C---:B----4-:R-:W-:Y:S01]  /*0700*/  SHF.L.U64.HI R8, R12.reuse, 0x1, R13 ;  /* 0x000000010c087819 */ /* 0x050fe2000001020d */
[----:B------:R-:W-:-:S03]  /*0710*/  IMAD.SHL.U32 R5, R12, 0x2, RZ ;  /* 0x000000020c057824 */ /* 0x000fc600078e00ff */
[--C-:B------:R-:W-:Y:S02]  /*0720*/  SHF.R.U32.HI R10, RZ, 0x4, R8.reuse ;  /* 0x00000004ff0a7819 */ /* 0x100fe40000011608 */
[----:B------:R-:W-:-:S05]  /*0730*/  SHF.R.U64 R5, R5, 0x4, R8 ;  /* 0x0000000405057819 */ /* 0x000fca0000001208 */
[----:B------:R4:W-:Y:S01]  /*0740*/  STS [UR8+0xc], R5 ;  /* 0x00000c05ff007988 */ /* 0x0009e20008000808 */
[----:B--2---:R-:W-:Y:S02]  /*0750*/  LOP3.LUT R4, R4, 0x7, RZ, 0xb8, !PT ;  /* 0x0000000704047812 */ /* 0x004fe400078eb8ff */
[----:B---3--:R-:W-:-:S03]  /*0760*/  LOP3.LUT R3, R3, 0xf, R10, 0xb8, !PT ;  /* 0x0000000f03037812 */ /* 0x008fc600078eb80a */
[----:B------:R4:W-:Y:S04]  /*0770*/  STS [UR8+0x34], R4 ;  /* 0x00003404ff007988 */ /* 0x0009e80008000808 */
[----:B------:R4:W-:Y:S02]  /*0780*/  STS [UR8+0x1c], R3 ;  /* 0x00001c03ff007988 */ /* 0x0009e40008000808 */
.L_x_11:
[----:B------:R-:W-:Y:S05]  /*0790*/  BSYNC.RECONVERGENT B0 ;  /* 0x0000000000007941 */ /* 0x000fea0003800200 */
.L_x_10:
[----:B------:R-:W-:Y:S04]  /*07a0*/  BSSY.RECONVERGENT B1, `(.L_x_12) ;  /* 0x000001a000017945 */ /* 0x000fe80003800200 */
[----:B------:R-:W-:Y:S04]  /*07b0*/  BSSY.RELIABLE B0, `(.L_x_13) ;  /* 0x0000015000007945 */ /* 0x000fe80003800100 */
[----:B------:R-:W-:Y:S05]  /*07c0*/  @P3 BRA `(.L_x_14) ;  /* 0x0000000000203947 */ /* 0x000fea0003800000 */
[----:B--234-:R-:W2:Y:S02]  /*07d0*/  LDS R3, [UR8+0x34] ;  /* 0x00003408ff037984 */ /* 0x01cea40008000800 */
[----:B--2---:R-:W-:-:S05]  /*07e0*/  LOP3.LUT R3, R3, 0x38, RZ, 0xb8, !PT ;  /* 0x0000003803037812 */ /* 0x004fca00078eb8ff */
[----:B------:R2:W-:Y:S01]  /*07f0*/  STS [UR8+0x34], R3 ;  /* 0x00003403ff007988 */ /* 0x0005e20008000808 */
[----:B------:R-:W-:Y:S05]  /*0800*/  @P3 BRA `(.L_x_15) ;  /* 0x0000000000203947 */ /* 0x000fea0003800000 */
[----:B--2---:R-:W2:Y:S01]  /*0810*/  LDS R3, [UR8+0x8] ;  /* 0x00000808ff037984 */ /* 0x004ea20008000800 */
[----:B------:R-:W-:-:S05]  /*0820*/  IMAD.MOV.U32 R4, RZ, RZ, 0x780 ;  /* 0x00000780ff047424 */ /* 0x000fca00078e00ff */
[----:B--2---:R-:W-:-:S05]  /*0830*/  LOP3.LUT R3, R3, 0x300, R4, 0xd8, !PT ;  /* 0x0000030003037812 */ /* 0x004fca00078ed804 */
[----:B------:R5:W-:Y:S02]  /*0840*/  STS [UR8+0x8], R3 ;  /* 0x00000803ff007988 */ /* 0x000be40008000808 */
.L_x_14:
[----:B------:R-:W-:Y:S05]  /*0850*/  @P3 BRA `(.L_x_16) ;  /* 0x0000000000283947 */ /* 0x000fea0003800000 */
[----:B--2345:R-:W2:Y:S02]  /*0860*/  LDS R3, [UR8+0x8] ;  /* 0x00000808ff037984 */ /* 0x03cea40008000800 */
[----:B--2---:R-:W-:-:S05]  /*0870*/  LOP3.LUT R3, R3, 0x1800, RZ, 0xb8, !PT ;  /* 0x0000180003037812 */ /* 0x004fca00078eb8ff */
[----:B------:R3:W-:Y:S02]  /*0880*/  STS [UR8+0x8], R3 ;  /* 0x00000803ff007988 */ /* 0x0007e40008000808 */
.L_x_15:
[----:B------:R-:W-:Y:S05]  /*0890*/  @P3 BREAK.RELIABLE B0 ;  /* 0x0000000000003942 */ /* 0x000fea0003800100 */
[----:B------:R-:W-:Y:S05]  /*08a0*/  @P3 BRA `(.L_x_17) ;  /* 0x0000000000243947 */ /* 0x000fea0003800000 */
[----:B------:R-:W4:Y:S01]  /*08b0*/  LDS R4, [UR8+0x8] ;  /* 0x00000808ff047984 */ /* 0x000f220008000800 */
[----:B--23--:R-:W-:-:S05]  /*08c0*/  IMAD.MOV.U32 R3, RZ, RZ, 0x6000 ;  /* 0x00006000ff037424 */ /* 0x00cfca00078e00ff */
[----:B----4-:R-:W-:-:S04]  /*08d0*/  LOP3.LUT R3, R4, 0x6000, R3, 0xd8, !PT ;  /* 0x0000600004037812 */ /* 0x010fc800078ed803 */
[----:B------:R-:W-:-:S05]  /*08e0*/  LOP3.LUT R3, R3, 0x400000, RZ, 0xb8, !PT ;  /* 0x0040000003037812 */ /* 0x000fca00078eb8ff */
[----:B------:R2:W-:Y:S02]  /*08f0*/  STS [UR8+0x8], R3 ;  /* 0x00000803ff007988 */ /* 0x0005e40008000808 */
.L_x_16:
[----:B------:R-:W-:Y:S05]  /*0900*/  BSYNC.RELIABLE B0 ;  /* 0x0000000000007941 */ /* 0x000fea0003800100 */
.L_x_13:
[----:B--2345:R-:W2:Y:S02]  /*0910*/  @!P3 LDS R3, [UR8+0x8] ;  /* 0x00000808ff03b984 */ /* 0x03cea40008000800 */
[----:B--2---:R-:W-:-:S05]  /*0920*/  @!P3 LOP3.LUT R3, R3, 0x8000, RZ, 0xb8, !PT ;  /* 0x000080000303b812 */ /* 0x004fca00078eb8ff */
[----:B------:R4:W-:Y:S02]  /*0930*/  @!P3 STS [UR8+0x8], R3 ;  /* 0x00000803ff00b988 */ /* 0x0009e40008000808 */
.L_x_17:
[----:B------:R-:W-:Y:S05]  /*0940*/  BSYNC.RECONVERGENT B1 ;  /* 0x0000000000017941 */ /* 0x000fea0003800200 */
.L_x_12:
[----:B------:R-:W-:Y:S05]  /*0950*/  WARPSYNC.ALL ;  /* 0x0000000000007948 */ /* 0x000fea0003800000 */
[----:B------:R-:W-:Y:S01]  /*0960*/  NOP ;  /* 0x0000000000007918 */ /* 0x000fe20000000000 */
[----:B--234-:R-:W2:Y:S02]  /*0970*/  LDC R3, c[0x0][0x39c] ;  /* 0x0000e700ff037b82 */ /* 0x01cea40000000800 */
[----:B--2---:R-:W-:Y:S01]  /*0980*/  VIADD R3, R3, 0xffffffff ;  /* 0xffffffff03037836 */ /* 0x004fe20000000000 */
[----:B------:R-:W-:Y:S06]  /*0990*/  @P0 BRA `(.L_x_18) ;  /* 0x0000000000300947 */ /* 0x000fec0003800000 */
[----:B------:R-:W2:Y:S01]  /*09a0*/  S2R R4, SR_LANEID ;  /* 0x0000000000047919 */ /* 0x000ea20000000000 */
[----:B------:R-:W-:Y:S05]  /*09b0*/  WARPSYNC.ALL ;  /* 0x0000000000007948 */ /* 0x000fea0003800000 */
[----:B------:R-:W-:Y:S01]  /*09c0*/  NOP ;  /* 0x0000000000007918 */ /* 0x000fe20000000000 */
[----:B--2---:R-:W-:-:S05]  /*09d0*/  IMAD.SHL.U32 R8, R4, 0x4, RZ ;  /* 0x0000000404087824 */ /* 0x004fca00078e00ff */
[----:B------:R-:W2:Y:S01]  /*09e0*/  LDS R9, [R8+UR8] ;  /* 0x0000000808097984 */ /* 0x000ea20008000800 */
[----:B------:R-:W-:-:S05]  /*09f0*/  IADD3 R4, P1, PT, R8, UR10, RZ ;  /* 0x0000000a08047c10 */ /* 0x000fca000ff3e0ff */
[----:B------:R-:W-:-:S05]  /*0a00*/  IMAD.X R5, RZ, RZ, UR11, P1 ;  /* 0x0000000bff057e24 */ /* 0x000fca00088e06ff */
[----:B--2---:R2:W3:Y:S01]  /*0a10*/  ATOMG.E.EXCH.STRONG.GPU PT, RZ, [R4], R9 ;  /* 0x0000000904ff73a8 */ /* 0x0044e200041ee100 */
[----:B------:R-:W-:-:S04]  /*0a20*/  DEPBAR {5,4,3,2,1,0} ;  /* 0x0000003f0000791a */ /* 0x000fc80000000000 */
[----:B------:R-:W4:Y:S02]  /*0a30*/  CCTL.E.C.LDCU.IV.DEEP [UR10] ;  /* 0x000000000a007540 */ /* 0x000f240009c08000 */
[----:B----4-:R2:W-:Y:S01]  /*0a40*/  UTMACCTL.IV [UR10] ;  /* 0x000000000a0079b9 */ /* 0x0105e20008000000 */
[----:B------:R-:W-:Y:S01]  /*0a50*/  NOP ;  /* 0x0000000000007918 */ /* 0x000fe20000000000 */
.L_x_18:
[----:B------:R-:W-:Y:S05]  /*0a60*/  @P0 BRA `(.L_x_19) ;  /* 0x00000000000c0947 */ /* 0x000fea0003800000 */
[----:B------:R0:W-:Y:S01]  /*0a70*/  UTMACMDFLUSH ;  /* 0x00000000000079b7 */ /* 0x0001e20000000000 */
[----:B------:R-:W-:Y:S05]  /*0a80*/  @P0 BRA `(.L_x_19) ;  /* 0x0000000000040947 */ /* 0x000fea0003800000 */
[----:B------:R-:W-:-:S04]  /*0a90*/  DEPBAR.LE SB0, 0x0 ;  /* 0x000080000000791a */ /* 0x000fc80000000000 */
.L_x_19:
[----:B------:R-:W-:Y:S05]  /*0aa0*/  WARPSYNC.ALL ;  /* 0x0000000000007948 */ /* 0x000fea0003800000 */
[----:B------:R-:W-:Y:S01]  /*0ab0*/  NOP ;  /* 0x0000000000007918 */ /* 0x000fe20000000000 */
[----:B---3--:R-:W-:Y:S06]  /*0ac0*/  BAR.SYNC.DEFER_BLOCKING 0x0 ;  /* 0x0000000000007b1d */ /* 0x008fec0000010000 */
[----:B------:R-:W-:Y:S02]  /*0ad0*/  BSSY.RECONVERGENT B1, `(.L_x_20) ;  /* 0x000000b000017945 */ /* 0x000fe40003800200 */
[----:B------:R-:W-:Y:S06]  /*0ae0*/  BAR.SYNC.DEFER_BLOCKING 0x0 ;  /* 0x0000000000007b1d */ /* 0x000fec0000010000 */
[----:B------:R3:W-:Y:S01]  /*0af0*/  @!P0 STS [R7], RZ ;  /* 0x000000ff07008388 */ /* 0x0007e20000000800 */
[----:B------:R-:W-:Y:S01]  /*0b00*/  NOP ;  /* 0x0000000000007918 */ /* 0x000fe20000000000 */
[----:B------:R-:W-:Y:S05]  /*0b10*/  @P3 BRA `(.L_x_21) ;  /* 0x0000000000183947 */ /* 0x000fea0003800000 */
[----:B--2---:R-:W2:Y:S01]  /*0b20*/  LDS R4, [UR8+0x8] ;  /* 0x00000808ff047984 */ /* 0x004ea20008000800 */
[----:B------:R-:W4:Y:S01]  /*0b30*/  LDC.64 R8, c[0x0][0x388] ;  /* 0x0000e200ff087b82 */ /* 0x000f220000000a00 */
[----:B------:R-:W-:Y:S02]  /*0b40*/  IMAD.MOV.U32 R5, RZ, RZ, 0x70 ;  /* 0x00000070ff057424 */ /* 0x000fe400078e00ff */
[----:B----4-:R4:W-:Y:S03]  /*0b50*/  STS.64 [UR8], R8 ;  /* 0x00000008ff007988 */ /* 0x0109e60008000a08 */
[----:B--2---:R-:W-:-:S05]  /*0b60*/  LOP3.LUT R4, R4, 0x10, R5, 0xd8, !PT ;  /* 0x0000001004047812 */ /* 0x004fca00078ed805 */
[----:B------:R4:W-:Y:S02]  /*0b70*/  STS [UR8+0x8], R4 ;  /* 0x00000804ff007988 */ /* 0x0009e40008000808 */
.L_x_21:
[----:B--2---:R-:W-:Y:S05]  /*0b80*/  BSYNC.RECONVERGENT B1 ;  /* 0x0000000000017941 */ /* 0x004fea0003800200 */
.L_x_20:
[----:B------:R-:W-:Y:S04]  /*0b90*/  BSSY.RECONVERGENT B1, `(.L_x_22) ;  /* 0x000000a000017945 */ /* 0x000fe80003800200 */
[----:B------:R-:W-:Y:S05]  /*0ba0*/  @P3 BRA `(.L_x_23) ;  /* 0x0000000000203947 */ /* 0x000fea0003800000 */
[----:B----4-:R-:W2:Y:S01]  /*0bb0*/  LDS R4, [UR8+0x34] ;  /* 0x00003408ff047984 */ /* 0x010ea20008000800 */
[----:B------:R-:W-:Y:S02]  /*0bc0*/  IMAD.MOV.U32 R9, RZ, RZ, 0x3f000000 ;  /* 0x3f000000ff097424 */ /* 0x000fe400078e00ff */
[----:B------:R-:W-:Y:S01]  /*0bd0*/  @!P3 IMAD.MOV.U32 R5, RZ, RZ, 0x7f ;  /* 0x0000007fff05b424 */ /* 0x000fe200078e00ff */
[----:B------:R-:W4:Y:S02]  /*0be0*/  @!P3 LDS R8, [UR8+0x38] ;  /* 0x00003808ff08b984 */ /* 0x000f240008000800 */
[----:B--2---:R-:W-:Y:S02]  /*0bf0*/  LOP3.LUT R4, R4, 0xff000000, R9, 0xb8, !PT ;  /* 0xff00000004047812 */ /* 0x004fe400078eb809 */
[----:B----4-:R-:W-:-:S03]  /*0c00*/  @!P3 LOP3.LUT R5, R8, 0xff, R5, 0xb8, !PT ;  /* 0x000000ff0805b812 */ /* 0x010fc600078eb805 */
[----:B------:R2:W-:Y:S04]  /*0c10*/  STS [UR8+0x34], R4 ;  /* 0x00003404ff007988 */ /* 0x0005e80008000808 */
[----:B------:R2:W-:Y:S02]  /*0c20*/  @!P3 STS [UR8+0x38], R5 ;  /* 0x00003805ff00b988 */ /* 0x0005e40008000808 */
.L_x_23:
[----:B------:R-:W-:Y:S05]  /*0c30*/  BSYNC.RECONVERGENT B1 ;  /* 0x0000000000017941 */ /* 0x000fea0003800200 */
.L_x_22:
[----:B------:R-:W-:Y:S04]  /*0c40*/  BSSY.RECONVERGENT B1, `(.L_x_24) ;  /* 0x0000004000017945 */ /* 0x000fe80003800200 */
[----:B------:R-:W-:Y:S05]  /*0c50*/  @P3 BRA `(.L_x_25) ;  /* 0x0000000000083947 */ /* 0x000fea0003800000 */
[----:B------:R5:W-:Y:S04]  /*0c60*/  STS [UR8+0x24], R11 ;  /* 0x0000240bff007988 */ /* 0x000be80008000808 */
[----:B------:R5:W-:Y:S02]  /*0c70*/  STS [UR8+0x20], R3 ;  /* 0x00002003ff007988 */ /* 0x000be40008000808 */
.L_x_25:
[----:B------:R-:W-:Y:S05]  /*0c80*/  BSYNC.RECONVERGENT B1 ;  /* 0x0000000000017941 */ /* 0x000fea0003800200 */
.L_x_24:
[----:B------:R-:W-:Y:S04]  /*0c90*/  BSSY.RECONVERGENT B1, `(.L_x_26) ;  /* 0x000000e000017945 */ /* 0x000fe80003800200 */
[----:B------:R-:W-:Y:S05]  /*0ca0*/  @P3 BRA `(.L_x_27) ;  /* 0x0000000000303947 */ /* 0x000fea0003800000 */
[----:B--2---:R-:W2:Y:S01]  /*0cb0*/  LDS R5, [UR8+0x34] ;  /* 0x00003408ff057984 */ /* 0x004ea20008000800 */
[----:B----4-:R-:W4:Y:S03]  /*0cc0*/  LDC.64 R8, c[0x0][0x3b0] ;  /* 0x0000ec00ff087b82 */ /* 0x010f260000000a00 */
[----:B------:R-:W3:Y:S01]  /*0cd0*/  LDS R4, [UR8+0x1c] ;  /* 0x00001c08ff047984 */ /* 0x000ee20008000800 */
[C---:B----4-:R-:W-:Y:S01]  /*0ce0*/  SHF.L.U64.HI R9, R8.reuse, 0x1, R9 ;  /* 0x0000000108097819 */ /* 0x050fe20000010209 */
[----:B------:R-:W-:-:S03]  /*0cf0*/  IMAD.SHL.U32 R8, R8, 0x2, RZ ;  /* 0x0000000208087824 */ /* 0x000fc600078e00ff */
[--C-:B-----5:R-:W-:Y:S02]  /*0d00*/  SHF.R.U32.HI R11, RZ, 0x4, R9.reuse ;  /* 0x00000004ff0b7819 */ /* 0x120fe40000011609 */
[----:B------:R-:W-:-:S05]  /*0d10*/  SHF.R.U64 R8, R8, 0x4, R9 ;  /* 0x0000000408087819 */ /* 0x000fca0000001209 */
[----:B------:R4:W-:Y:S01]  /*0d20*/  STS [UR8+0xc], R8 ;  /* 0x00000c08ff007988 */ /* 0x0009e20008000808 */
[----:B--2---:R-:W-:Y:S02]  /*0d30*/  LOP3.LUT R5, R5, 0x7, RZ, 0xb8, !PT ;  /* 0x0000000705057812 */ /* 0x004fe400078eb8ff */
[----:B---3--:R-:W-:-:S03]  /*0d40*/  LOP3.LUT R4, R4, 0xf, R11, 0xb8, !PT ;  /* 0x0000000f04047812 */ /* 0x008fc600078eb80b */
[----:B------:R4:W-:Y:S04]  /*0d50*/  STS [UR8+0x34], R5 ;  /* 0x00003405ff007988 */ /* 0x0009e80008000808 */
[----:B------:R4:W-:Y:S02]  /*0d60*/  STS [UR8+0x1c], R4 ;  /* 0x00001c04ff007988 */ /* 0x0009e40008000808 */
.L_x_27:
[----:B------:R-:W-:Y:S05]  /*0d70*/  BSYNC.RECONVERGENT B1 ;  /* 0x0000000000017941 */ /* 0x000fea0003800200 */
.L_x_26:
[----:B------:R-:W-:Y:S04]  /*0d80*/  BSSY.RECONVERGENT B2, `(.L_x_28) ;  /* 0x000001a000027945 */ /* 0x000fe80003800200 */
[----:B------:R-:W-:Y:S04]  /*0d90*/  BSSY.RELIABLE B1, `(.L_x_29) ;  /* 0x0000015000017945 */ /* 0x000fe80003800100 */
[----:B------:R-:W-:Y:S05]  /*0da0*/  @P3 BRA `(.L_x_30) ;  /* 0x0000000000203947 */ /* 0x000fea0003800000 */
[----:B--2-4-:R-:W2:Y:S02]  /*0db0*/  LDS R4, [UR8+0x34] ;  /* 0x00003408ff047984 */ /* 0x014ea40008000800 */
[----:B--2---:R-:W-:-:S05]  /*0dc0*/  LOP3.LUT R4, R4, 0x38, RZ, 0xb8, !PT ;  /* 0x0000003804047812 */ /* 0x004fca00078eb8ff */
[----:B------:R2:W-:Y:S01]  /*0dd0*/  STS [UR8+0x34], R4 ;  /* 0x00003404ff007988 */ /* 0x0005e20008000808 */
[----:B------:R-:W-:Y:S05]  /*0de0*/  @P3 BRA `(.L_x_31) ;  /* 0x0000000000203947 */ /* 0x000fea0003800000 */
[----:B--2---:R-:W2:Y:S01]  /*0df0*/  LDS R4, [UR8+0x8] ;  /* 0x00000808ff047984 */ /* 0x004ea20008000800 */
[----:B------:R-:W-:-:S05]  /*0e00*/  IMAD.MOV.U32 R5, RZ, RZ, 0x780 ;  /* 0x00000780ff057424 */ /* 0x000fca00078e00ff */
[----:B--2---:R-:W-:-:S05]  /*0e10*/  LOP3.LUT R4, R4, 0x300, R5, 0xd8, !PT ;  /* 0x0000030004047812 */ /* 0x004fca00078ed805 */
[----:B------:R2:W-:Y:S02]  /*0e20*/  STS [UR8+0x8], R4 ;  /* 0x00000804ff007988 */ /* 0x0005e40008000808 */
.L_x_30:
[----:B------:R-:W-:Y:S05]  /*0e30*/  @P3 BRA `(.L_x_32) ;  /* 0x0000000000283947 */ /* 0x000fea0003800000 */
[----:B--2-4-:R-:W2:Y:S02]  /*0e40*/  LDS R4, [UR8+0x8] ;  /* 0x00000808ff047984 */ /* 0x014ea40008000800 */
[----:B--2---:R-:W-:-:S05]  /*0e50*/  LOP3.LUT R4, R4, 0x1800, RZ, 0xb8, !PT ;  /* 0x0000180004047812 */ /* 0x004fca00078eb8ff */
[----:B------:R4:W-:Y:S02]  /*0e60*/  STS [UR8+0x8], R4 ;  /* 0x00000804ff007988 */ /* 0x0009e40008000808 */
.L_x_31:
[----:B------:R-:W-:Y:S05]  /*0e70*/  @P3 BREAK.RELIABLE B1 ;  /* 0x0000000000013942 */ /* 0x000fea0003800100 */
[----:B------:R-:W-:Y:S05]  /*0e80*/  @P3 BRA `(.L_x_33) ;  /* 0x0000000000243947 */ /* 0x000fea0003800000 */
[----:B--2-4-:R-:W2:Y:S01]  /*0e90*/  LDS R4, [UR8+0x8] ;  /* 0x00000808ff047984 */ /* 0x014ea20008000800 */
[----:B------:R-:W-:-:S05]  /*0ea0*/  IMAD.MOV.U32 R5, RZ, RZ, 0x6000 ;  /* 0x00006000ff057424 */ /* 0x000fca00078e00ff */
[----:B--2---:R-:W-:-:S04]  /*0eb0*/  LOP3.LUT R4, R4, 0x6000, R5, 0xd8, !PT ;  /* 0x0000600004047812 */ /* 0x004fc800078ed805 */
[----:B------:R-:W-:-:S05]  /*0ec0*/  LOP3.LUT R4, R4, 0x400000, RZ, 0xb8, !PT ;  /* 0x0040000004047812 */ /* 0x000fca00078eb8ff */
[----:B------:R2:W-:Y:S02]  /*0ed0*/  STS [UR8+0x8], R4 ;  /* 0x00000804ff007988 */ /* 0x0005e40008000808 */
.L_x_32:
[----:B------:R-:W-:Y:S05]  /*0ee0*/  BSYNC.RELIABLE B1 ;  /* 0x0000000000017941 */ /* 0x000fea0003800100 */
.L_x_29:
[----:B--2-4-:R-:W2:Y:S02]  /*0ef0*/  @!P3 LDS R4, [UR8+0x8] ;  /* 0x00000808ff04b984 */ /* 0x014ea40008000800 */
[----:B--2---:R-:W-:-:S05]  /*0f00*/  @!P3 LOP3.LUT R4, R4, 0x8000, RZ, 0xb8, !PT ;  /* 0x000080000404b812 */ /* 0x004fca00078eb8ff */
[----:B------:R2:W-:Y:S02]  /*0f10*/  @!P3 STS [UR8+0x8], R4 ;  /* 0x00000804ff00b988 */ /* 0x0005e40008000808 */
.L_x_33:
[----:B------:R-:W-:Y:S05]  /*0f20*/  BSYNC.RECONVERGENT B2 ;  /* 0x0000000000027941 */ /* 0x000fea0003800200 */
.L_x_28:
[----:B------:R-:W-:Y:S05]  /*0f30*/  WARPSYNC.ALL ;  /* 0x0000000000007948 */ /* 0x000fea0003800000 */
[----:B------:R-:W-:Y:S01]  /*0f40*/  NOP ;  /* 0x0000000000007918 */ /* 0x000fe20000000000 */
[----:B------:R-:W-:-:S04]  /*0f50*/  UIADD3 UR5, UPT, UPT, UR4, 0x80, URZ ;  /* 0x0000008004057890 */ /* 0x000fc8000fffe0ff */
[----:B------:R-:W-:-:S04]  /*0f60*/  UIADD3 UR32, UP0, UPT, UR5, UR14, URZ ;  /* 0x0000000e05207290 */ /* 0x000fc8000ff1e0ff */
[----:B------:R-:W-:Y:S01]  /*0f70*/  ULEA.HI.X.SX32 UR33, UR5, UR15, 0x1, UP0 ;  /* 0x0000000f05217291 */ /* 0x000fe200080f0eff */
[----:B------:R-:W-:Y:S11]  /*0f80*/  @P0 BRA `(.L_x_34) ;  /* 0x0000000000300947 */ /* 0x000ff60003800000 */
[----:B--2-4-:R-:W2:Y:S01]  /*0f90*/  S2R R4, SR_LANEID ;  /* 0x0000000000047919 */ /* 0x014ea20000000000 */
[----:B------:R-:W-:Y:S05]  /*0fa0*/  WARPSYNC.ALL ;  /* 0x0000000000007948 */ /* 0x000fea0003800000 */
[----:B------:R-:W-:Y:S01]  /*0fb0*/  NOP ;  /* 0x0000000000007918 */ /* 0x000fe20000000000 */
[----:B--2---:R-:W-:-:S05]  /*0fc0*/  IMAD.SHL.U32 R8, R4, 0x4, RZ ;  /* 0x0000000404087824 */ /* 0x004fca00078e00ff */
[----:B------:R-:W2:Y:S01]  /*0fd0*/  LDS R9, [R8+UR8] ;  /* 0x0000000808097984 */ /* 0x000ea20008000800 */
[----:B------:R-:W-:-:S05]  /*0fe0*/  IADD3 R4, P1, PT, R8, UR32, RZ ;  /* 0x0000002008047c10 */ /* 0x000fca000ff3e0ff */
[----:B------:R-:W-:-:S05]  /*0ff0*/  IMAD.X R5, RZ, RZ, UR33, P1 ;  /* 0x00000021ff057e24 */ /* 0x000fca00088e06ff */
[----:B--2---:R2:W4:Y:S01]  /*1000*/  ATOMG.E.EXCH.STRONG.GPU PT, RZ, [R4], R9 ;  /* 0x0000000904ff73a8 */ /* 0x00452200041ee100 */
[----:B------:R-:W-:-:S04]  /*1010*/  DEPBAR {5,4,3,2,1,0} ;  /* 0x0000003f0000791a */ /* 0x000fc80000000000 */
[----:B------:R-:W3:Y:S02]  /*1020*/  CCTL.E.C.LDCU.IV.DEEP [UR32] ;  /* 0x0000000020007540 */ /* 0x000ee40009c08000 */
[----:B---3--:R2:W-:Y:S01]  /*1030*/  UTMACCTL.IV [UR32] ;  /* 0x00000000200079b9 */ /* 0x0085e20008000000 */
[----:B------:R-:W-:Y:S01]  /*1040*/  NOP ;  /* 0x0000000000007918 */ /* 0x000fe20000000000 */
.L_x_34:
[----:B------:R-:W-:Y:S05]  /*1050*/  @P0 BRA `(.L_x_35) ;  /* 0x00000000000c0947 */ /* 0x000fea0003800000 */
[----:B------:R0:W-:Y:S01]  /*1060*/  UTMACMDFLUSH ;  /* 0x00000000000079b7 */ /* 0x0001e20000000000 */
[----:B------:R-:W-:Y:S05]  /*1070*/  @P0 BRA `(.L_x_35) ;  /* 0x0000000000040947 */ /* 0x000fea0003800000 */
[----:B------:R-:W-:-:S04]  /*1080*/  DEPBAR.LE SB0, 0x0 ;  /* 0x000080000000791a */ /* 0x000fc80000000000 */
.L_x_35:
[----:B------:R-:W-:Y:S05]  /*1090*/  WARPSYNC.ALL ;  /* 0x0000000000007948 */ /* 0x000fea0003800000 */
[----:B------:R-:W-:Y:S01]  /*10a0*/  NOP ;  /* 0x0000000000007918 */ /* 0x000fe20000000000 */
[----:B----4-:R-:W-:Y:S06]  /*10b0*/  BAR.SYNC.DEFER_BLOCKING 0x0 ;  /* 0x0000000000007b1d */ /* 0x010fec0000010000 */
[----:B------:R-:W-:Y:S02]  /*10c0*/  BSSY.RECONVERGENT B2, `(.L_x_36) ;  /* 0x000000b000027945 */ /* 0x000fe40003800200 */
[----:B------:R-:W-:Y:S06]  /*10d0*/  BAR.SYNC.DEFER_BLOCKING 0x0 ;  /* 0x0000000000007b1d */ /* 0x000fec0000010000 */
[----:B------:R4:W-:Y:S01]  /*10e0*/  @!P0 STS [R7], RZ ;  /* 0x000000ff07008388 */ /* 0x0009e20000000800 */
[----:B------:R-:W-:Y:S01]  /*10f0*/  NOP ;  /* 0x0000000000007918 */ /* 0x000fe20000000000 */
[----:B------:R-:W-:Y:S05]  /*1100*/  @P3 BRA `(.L_x_37) ;  /* 0x0000000000183947 */ /* 0x000fea0003800000 */
[----:B--2---:R-:W2:Y:S01]  /*1110*/  LDS R4, [UR8+0x8] ;  /* 0x00000808ff047984 */ /* 0x004ea20008000800 */
[----:B------:R-:W3:Y:S01]  /*1120*/  LDC.64 R8, c[0x0][0x390] ;  /* 0x0000e400ff087b82 */ /* 0x000ee20000000a00 */
[----:B------:R-:W-:Y:S02]  /*1130*/  IMAD.MOV.U32 R5, RZ, RZ, 0x70 ;  /* 0x00000070ff057424 */ /* 0x000fe400078e00ff */
[----:B---3--:R3:W-:Y:S03]  /*1140*/  STS.64 [UR8], R8 ;  /* 0x00000008ff007988 */ /* 0x0087e60008000a08 */
[----:B--2---:R-:W-:-:S05]  /*1150*/  LOP3.LUT R4, R4, 0x10, R5, 0xd8, !PT ;  /* 0x0000001004047812 */ /* 0x004fca00078ed805 */
[----:B------:R3:W-:Y:S02]  /*1160*/  STS [UR8+0x8], R4 ;  /* 0x00000804ff007988 */ /* 0x0007e40008000808 */
.L_x_37:
[----:B--2---:R-:W-:Y:S05]  /*1170*/  BSYNC.RECONVERGENT B2 ;  /* 0x0000000000027941 */ /* 0x004fea0003800200 */
.L_x_36:
[----:B------:R-:W-:Y:S04]  /*1180*/  BSSY.RECONVERGENT B3, `(.L_x_38) ;  /* 0x0000011000037945 */ /* 0x000fe80003800200 */
[----:B------:R-:W-:Y:S04]  /*1190*/  BSSY.RELIABLE B2, `(.L_x_39) ;  /* 0x000000e000027945 */ /* 0x000fe80003800100 */
[----:B------:R-:W-:Y:S05]  /*11a0*/  @P3 BRA `(.L_x_40) ;  /* 0x0000000000243947 */ /* 0x000fea0003800000 */
[----:B---3--:R-:W2:Y:S01]  /*11b0*/  LDS R4, [UR8+0x34] ;  /* 0x00003408ff047984 */ /* 0x008ea20008000800 */
[----:B------:R-:W-:-:S05]  /*11c0*/  IMAD.MOV.U32 R5, RZ, RZ, 0x3f000000 ;  /* 0x3f000000ff057424 */ /* 0x000fca00078e00ff */
[----:B--2---:R-:W-:-:S05]  /*11d0*/  LOP3.LUT R4, R4, 0xff000000, R5, 0xb8, !PT ;  /* 0xff00000004047812 */ /* 0x004fca00078eb805 */
[----:B------:R2:W-:Y:S01]  /*11e0*/  STS [UR8+0x34], R4 ;  /* 0x00003404ff007988 */ /* 0x0005e20008000808 */
[----:B------:R-:W-:Y:S05]  /*11f0*/  @P3 BRA `(.L_x_41) ;  /* 0x00000000001c3947 */ /* 0x000fea0003800000 */
[----:B--2---:R-:W2:Y:S01]  /*1200*/  LDS R4, [UR8+0x38] ;  /* 0x00003808ff047984 */ /* 0x004ea20008000800 */
[----:B------:R-:W-:-:S05]  /*1210*/  IMAD.MOV.U32 R5, RZ, RZ, 0x3f ;  /* 0x0000003fff057424 */ /* 0x000fca00078e00ff */
[----:B--2---:R-:W-:-:S05]  /*1220*/  LOP3.LUT R4, R4, 0xff, R5, 0xb8, !PT ;  /* 0x000000ff04047812 */ /* 0x004fca00078eb805 */
[----:B------:R2:W-:Y:S02]  /*1230*/  STS [UR8+0x38], R4 ;  /* 0x00003804ff007988 */ /* 0x0005e40008000808 */
.L_x_40:
[----:B------:R-:W-:Y:S05]  /*1240*/  @P3 BREAK.RELIABLE B2 ;  /* 0x0000000000023942 */ /* 0x000fea0003800100 */
[----:B------:R-:W-:Y:S05]  /*1250*/  @P3 BRA `(.L_x_42) ;  /* 0x00000000000c3947 */ /* 0x000fea0003800000 */
[----:B------:R2:W-:Y:S02]  /*1260*/  STS [UR8+0x20], R3 ;  /* 0x00002003ff007988 */ /* 0x0005e40008000808 */
.L_x_41:
[----:B------:R-:W-:Y:S05]  /*1270*/  BSYNC.RELIABLE B2 ;  /* 0x0000000000027941 */ /* 0x000fea0003800100 */
.L_x_39:
[----:B------:R2:W-:Y:S02]  /*1280*/  @!P3 STS [UR8+0x24], R2 ;  /* 0x00002402ff00b988 */ /* 0x0005e40008000808 */
.L_x_42:
[----:B------:R-:W-:Y:S05]  /*1290*/  BSYNC.RECONVERGENT B3 ;  /* 0x0000000000037941 */ /* 0x000fea0003800200 */
.L_x_38:
[----:B------:R-:W-:Y:S05]  /*12a0*/  WARPSYNC.ALL ;  /* 0x0000000000007948 */ /* 0x000fea0003800000 */
[----:B------:R-:W-:Y:S01]  /*12b0*/  NOP ;  /* 0x0000000000007918 */ /* 0x000fe20000000000 */
[----:B------:R-:W-:Y:S04]  /*12c0*/  BSSY.RECONVERGENT B3, `(.L_x_43) ;  /* 0x000000e000037945 */ /* 0x000fe80003800200 */
[----:B------:R-:W-:Y:S05]  /*12d0*/  @P3 BRA `(.L_x_44) ;  /* 0x0000000000303947 */ /* 0x000fea0003800000 */
[----:B--2--5:R-:W2:Y:S01]  /*12e0*/  LDS R3, [UR8+0x34] ;  /* 0x00003408ff037984 */ /* 0x024ea20008000800 */
[----:B---3--:R-:W3:Y:S03]  /*12f0*/  LDC.64 R4, c[0x0][0x3b8] ;  /* 0x0000ee00ff047b82 */ /* 0x008ee60000000a00 */
[----:B------:R-:W5:Y:S01]  /*1300*/  LDS R2, [UR8+0x1c] ;  /* 0x00001c08ff027984 */ /* 0x000f620008000800 */
[C---:B---3--:R-:W-:Y:S01]  /*1310*/  SHF.L.U64.HI R5, R4.reuse, 0x1, R5 ;  /* 0x0000000104057819 */ /* 0x048fe20000010205 */
[----:B------:R-:W-:-:S03]  /*1320*/  IMAD.SHL.U32 R4, R4, 0x2, RZ ;  /* 0x0000000204047824 */ /* 0x000fc600078e00ff */
[--C-:B----4-:R-:W-:Y:S02]  /*1330*/  SHF.R.U32.HI R7, RZ, 0x4, R5.reuse ;  /* 0x00000004ff077819 */ /* 0x110fe40000011605 */
[----:B------:R-:W-:-:S05]  /*1340*/  SHF.R.U64 R4, R4, 0x4, R5 ;  /* 0x0000000404047819 */ /* 0x000fca0000001205 */
[----:B------:R3:W-:Y:S01]  /*1350*/  STS [UR8+0xc], R4 ;  /* 0x00000c04ff007988 */ /* 0x0007e20008000808 */
[----:B--2---:R-:W-:Y:S02]  /*1360*/  LOP3.LUT R3, R3, 0x7, RZ, 0xb8, !PT ;  /* 0x0000000703037812 */ /* 0x004fe400078eb8ff */
[----:B-----5:R-:W-:-:S03]  /*1370*/  LOP3.LUT R2, R2, 0xf, R7, 0xb8, !PT ;  /* 0x0000000f02027812 */ /* 0x020fc600078eb807 */
[----:B------:R3:W-:Y:S04]  /*1380*/  STS [UR8+0x34], R3 ;  /* 0x00003403ff007988 */ /* 0x0007e80008000808 */
[----:B------:R3:W-:Y:S02]  /*1390*/  STS [UR8+0x1c], R2 ;  /* 0x00001c02ff007988 */ /* 0x0007e40008000808 */
.L_x_44:
[----:B------:R-:W-:Y:S05]  /*13a0*/  BSYNC.RECONVERGENT B3 ;  /* 0x0000000000037941 */ /* 0x000fea0003800200 */
.L_x_43:
[----:B------:R-:W-:Y:S04]  /*13b0*/  BSSY.RECONVERGENT B4, `(.L_x_45) ;  /* 0x000001a000047945 */ /* 0x000fe80003800200 */
[----:B------:R-:W-:Y:S04]  /*13c0*/  BSSY.RELIABLE B3, `(.L_x_46) ;  /* 0x0000015000037945 */ /* 0x000fe80003800100 */
[----:B------:R-:W-:Y:S05]  /*13d0*/  @P3 BRA `(.L_x_47) ;  /* 0x0000000000203947 */ /* 0x000fea0003800000 */
[----:B--23--:R-:W2:Y:S02]  /*13e0*/  LDS R2, [UR8+0x34] ;  /* 0x00003408ff027984 */ /* 0x00cea40008000800 */
[----:B--2---:R-:W-:-:S05]  /*13f0*/  LOP3.LUT R2, R2, 0x38, RZ, 0xb8, !PT ;  /* 0x0000003802027812 */ /* 0x004fca00078eb8ff */
[----:B------:R2:W-:Y:S01]  /*1400*/  STS [UR8+0x34], R2 ;  /* 0x00003402ff007988 */ /* 0x0005e20008000808 */
[----:B------:R-:W-:Y:S05]  /*1410*/  @P3 BRA `(.L_x_48) ;  /* 0x0000000000203947 */ /* 0x000fea0003800000 */
[----:B--2---:R-:W2:Y:S01]  /*1420*/  LDS R2, [UR8+0x8] ;  /* 0x00000808ff027984 */ /* 0x004ea20008000800 */
[----:B-----5:R-:W-:-:S05]  /*1430*/  IMAD.MOV.U32 R3, RZ, RZ, 0x780 ;  /* 0x00000780ff037424 */ /* 0x020fca00078e00ff */
[----:B--2---:R-:W-:-:S05]  /*1440*/  LOP3.LUT R2, R2, 0x300, R3, 0xd8, !PT ;  /* 0x0000030002027812 */ /* 0x004fca00078ed803 */
[----:B------:R2:W-:Y:S02]  /*1450*/  STS [UR8+0x8], R2 ;  /* 0x00000802ff007988 */ /* 0x0005e40008000808 */
.L_x_47:
[----:B------:R-:W-:Y:S05]  /*1460*/  @P3 BRA `(.L_x_49) ;  /* 0x0000000000283947 */ /* 0x000fea0003800000 */
[----:B--23--:R-:W2:Y:S02]  /*1470*/  LDS R2, [UR8+0x8] ;  /* 0x00000808ff027984 */ /* 0x00cea40008000800 */
[----:B--2---:R-:W-:-:S05]  /*1480*/  LOP3.LUT R2, R2, 0x1800, RZ, 0xb8, !PT ;  /* 0x0000180002027812 */ /* 0x004fca00078eb8ff */
[----:B------:R3:W-:Y:S02]  /*1490*/  STS [UR8+0x8], R2 ;  /* 0x00000802ff007988 */ /* 0x0007e40008000808 */
.L_x_48:
[----:B------:R-:W-:Y:S05]  /*14a0*/  @P3 BREAK.RELIABLE B3 ;  /* 0x0000000000033942 */ /* 0x000fea0003800100 */
[----:B------:R-:W-:Y:S05]  /*14b0*/  @P3 BRA `(.L_x_50) ;  /* 0x0000000000243947 */ /* 0x000fea0003800000 */
[----:B--23--:R-:W2:Y:S01]  /*14c0*/  LDS R2, [UR8+0x8] ;  /* 0x00000808ff027984 */ /* 0x00cea20008000800 */
[----:B-----5:R-:W-:-:S05]  /*14d0*/  IMAD.MOV.U32 R3, RZ, RZ, 0x6000 ;  /* 0x00006000ff037424 */ /* 0x020fca00078e00ff */
[----:B--2---:R-:W-:-:S04]  /*14e0*/  LOP3.LUT R2, R2, 0x6000, R3, 0xd8, !PT ;  /* 0x0000600002027812 */ /* 0x004fc800078ed803 */
[----:B------:R-:W-:-:S05]  /*14f0*/  LOP3.LUT R2, R2, 0x400000, RZ, 0xb8, !PT ;  /* 0x0040000002027812 */ /* 0x000fca00078eb8ff */
[----:B------:R2:W-:Y:S02]  /*1500*/  STS [UR8+0x8], R2 ;  /* 0x00000802ff007988 */ /* 0x0005e40008000808 */
.L_x_49:
[----:B------:R-:W-:Y:S05]  /*1510*/  BSYNC.RELIABLE B3 ;  /* 0x0000000000037941 */ /* 0x000fea0003800100 */
.L_x_46:
[----:B--23--:R-:W2:Y:S02]  /*1520*/  @!P3 LDS R2, [UR8+0x8] ;  /* 0x00000808ff02b984 */ /* 0x00cea40008000800 */
[----:B--2---:R-:W-:-:S05]  /*1530*/  @!P3 LOP3.LUT R2, R2, 0x8000, RZ, 0xb8, !PT ;  /* 0x000080000202b812 */ /* 0x004fca00078eb8ff */
[----:B------:R2:W-:Y:S02]  /*1540*/  @!P3 STS [UR8+0x8], R2 ;  /* 0x00000802ff00b988 */ /* 0x0005e40008000808 */
.L_x_50:
[----:B------:R-:W-:Y:S05]  /*1550*/  BSYNC.RECONVERGENT B4 ;  /* 0x0000000000047941 */ /* 0x000fea0003800200 */
.L_x_45:
[----:B------:R-:W-:Y:S05]  /*1560*/  WARPSYNC.ALL ;  /* 0x0000000000007948 */ /* 0x000fea0003800000 */
[----:B------:R-:W-:Y:S01]  /*1570*/  NOP ;  /* 0x0000000000007918 */ /* 0x000fe20000000000 */
[----:B------:R-:W-:-:S04]  /*1580*/  UIADD3 UR4, UPT, UPT, UR4, 0x100, URZ ;  /* 0x0000010004047890 */ /* 0x000fc8000fffe0ff */
[----:B------:R-:W-:-:S04]  /*1590*/  UIADD3 UR14, UP0, UPT, UR4, UR14, URZ ;  /* 0x0000000e040e7290 */ /* 0x000fc8000ff1e0ff */
[----:B------:R-:W-:Y:S01]  /*15a0*/  ULEA.HI.X.SX32 UR15, UR4, UR15, 0x1, UP0 ;  /* 0x0000000f040f7291 */ /* 0x000fe200080f0eff */
[----:B------:R-:W-:Y:S11]  /*15b0*/  @P0 BRA `(.L_x_51) ;  /* 0x0000000000300947 */ /* 0x000ff60003800000 */
[----:B--23--:R-:W2:Y:S01]  /*15c0*/  S2R R2, SR_LANEID ;  /* 0x0000000000027919 */ /* 0x00cea20000000000 */
[----:B------:R-:W-:Y:S05]  /*15d0*/  WARPSYNC.ALL ;  /* 0x0000000000007948 */ /* 0x000fea0003800000 */
[----:B------:R-:W-:Y:S01]  /*15e0*/  NOP ;  /* 0x0000000000007918 */ /* 0x000fe20000000000 */
[----:B--2---:R-:W-:-:S05]  /*15f0*/  IMAD.SHL.U32 R4, R2, 0x4, RZ ;  /* 0x0000000402047824 */ /* 0x004fca00078e00ff */
[----:B------:R-:W2:Y:S01]  /*1600*/  LDS R5, [R4+UR8] ;  /* 0x0000000804057984 */ /* 0x000ea20008000800 */
[----:B------:R-:W-:-:S05]  /*1610*/  IADD3 R2, P1, PT, R4, UR14, RZ ;  /* 0x0000000e04027c10 */ /* 0x000fca000ff3e0ff */
[----:B-----5:R-:W-:-:S05]  /*1620*/  IMAD.X R3, RZ, RZ, UR15, P1 ;  /* 0x0000000fff037e24 */ /* 0x020fca00088e06ff */
[----:B--2---:R2:W3:Y:S01]  /*1630*/  ATOMG.E.EXCH.STRONG.GPU PT, RZ, [R2], R5 ;  /* 0x0000000502ff73a8 */ /* 0x0044e200041ee100 */
[----:B------:R-:W-:-:S04]  /*1640*/  DEPBAR {5,4,3,2,1,0} ;  /* 0x0000003f0000791a */ /* 0x000fc80000000000 */
[----:B------:R-:W5:Y:S02]  /*1650*/  CCTL.E.C.LDCU.IV.DEEP [UR14] ;  /* 0x000000000e007540 */ /* 0x000f640009c08000 */
[----:B-----5:R2:W-:Y:S01]  /*1660*/  UTMACCTL.IV [UR14] ;  /* 0x000000000e0079b9 */ /* 0x0205e20008000000 */
[----:B------:R-:W-:Y:S01]  /*1670*/  NOP ;  /* 0x0000000000007918 */ /* 0x000fe20000000000 */
.L_x_51:
[----:B------:R-:W-:Y:S05]  /*1680*/  @P0 BRA `(.L_x_52) ;  /* 0x00000000000c0947 */ /* 0x000fea0003800000 */
[----:B------:R0:W-:Y:S01]  /*1690*/  UTMACMDFLUSH ;  /* 0x00000000000079b7 */ /* 0x0001e20000000000 */
[----:B------:R-:W-:Y:S05]  /*16a0*/  @P0 BRA `(.L_x_52) ;  /* 0x0000000000040947 */ /* 0x000fea0003800000 */
[----:B------:R-:W-:-:S04]  /*16b0*/  DEPBAR.LE SB0, 0x0 ;  /* 0x000080000000791a */ /* 0x000fc80000000000 */
.L_x_52:
[----:B------:R-:W-:Y:S05]  /*16c0*/  WARPSYNC.ALL ;  /* 0x0000000000007948 */ /* 0x000fea0003800000 */
[----:B------:R-:W-:Y:S01]  /*16d0*/  NOP ;  /* 0x0000000000007918 */ /* 0x000fe20000000000 */
[----:B---3--:R-:W-:Y:S01]  /*16e0*/  BAR.SYNC.DEFER_BLOCKING 0x0 ;  /* 0x0000000000007b1d */ /* 0x008fe20000010000 */
[----:B--2---:R-:W-:Y:S01]  /*16f0*/  SHF.R.U32.HI R2, RZ, 0x5, R0 ;  /* 0x00000005ff027819 */ /* 0x004fe20000011600 */
[----:B------:R-:W-:Y:S01]  /*1700*/  UIADD3 UR7, UPT, UPT, UR8, 0x10010, URZ ;  /* 0x0001001008077890 */ /* 0x000fe2000fffe0ff */
[----:B------:R-:W-:Y:S01]  /*1710*/  ISETP.GE.AND P0, PT, R6, 0x1, PT ;  /* 0x000000010600780c */ /* 0x000fe20003f06270 */
[----:B------:R-:W-:Y:S01]  /*1720*/  USHF.L.U32 UR23, UR13, 0x6, URZ ;  /* 0x000000060d177899 */ /* 0x000fe200080006ff */
[----:B------:R-:W-:Y:S01]  /*1730*/  R2UR UR9, R2 ;  /* 0x00000000020972ca */ /* 0x000fe200000e0000 */
[----:B------:R-:W-:Y:S01]  /*1740*/  VOTEU.ALL UP0, P3 ;  /* 0x0000000000ff7886 */ /* 0x000fe20001800000 */
[----:B------:R-:W-:Y:S01]  /*1750*/  UMOV UR4, 0x1 ;  /* 0x0000000100047882 */ /* 0x000fe20000000000 */
[----:B------:R-:W-:Y:S01]  /*1760*/  VOTEU.ALL UP1, P3 ;  /* 0x0000000000ff7886 */ /* 0x000fe20001820000 */
[----:B------:R-:W-:Y:S01]  /*1770*/  USHF.L.U32 UR6, UR16, 0x6, URZ ;  /* 0x0000000610067899 */ /* 0x000fe200080006ff */
[----:B------:R-:W-:Y:S01]  /*1780*/  BSSY.RECONVERGENT B4, `(.L_x_53) ;  /* 0x0000018000047945 */ /* 0x000fe20003800200 */
[----:B------:R-:W-:-:S04]  /*1790*/  @!UP0 UIADD3 UR18, UPT, UPT, -UR4, 0x100000, URZ ;  /* 0x0010000004128890 */ /* 0x000fc8000fffe1ff */
[----:B------:R-:W-:Y:S02]  /*17a0*/  @!UP0 USHF.L.U32 UR19, UR18, 0xb, URZ ;  /* 0x0000000b12138899 */ /* 0x000fe400080006ff */
[----:B------:R-:W-:Y:S02]  /*17b0*/  @!UP0 USHF.L.U32 UR18, UR18, 0x1, URZ ;  /* 0x0000000112128899 */ /* 0x000fe400080006ff */
[----:B------:R-:W-:-:S04]  /*17c0*/  @!UP0 UIADD3 UR4, UPT, UPT, -UR4, 0x100000, URZ ;  /* 0x0010000004048890 */ /* 0x000fc8000fffe1ff */
[----:B------:R-:W-:Y:S02]  /*17d0*/  @!UP0 USHF.L.U32 UR5, UR4, 0xb, URZ ;  /* 0x0000000b04058899 */ /* 0x000fe400080006ff */
[----:B------:R-:W-:Y:S01]  /*17e0*/  @!UP0 USHF.L.U32 UR4, UR4, 0x1, URZ ;  /* 0x0000000104048899 */ /* 0x000fe200080006ff */
[----:B------:R-:W-:Y:S01]  /*17f0*/  VOTEU.ALL UP0, P3 ;  /* 0x0000000000ff7886 */ /* 0x000fe20001800000 */
[----:B------:R-:W2:Y:S04]  /*1800*/  FENCE.VIEW.ASYNC.S ;  /* 0x00000000000073c6 */ /* 0x000ea80000000000 */
[----:B--2---:R2:W3:Y:S06]  /*1810*/  @!UP0 SYNCS.EXCH.64 URZ, [UR8+0x10000], UR18 ;  /* 0x0100001208ff85b2 */ /* 0x0044ec0008000100 */
[----:B------:R2:W3:Y:S02]  /*1820*/  @!UP1 SYNCS.EXCH.64 URZ, [UR8+0x10010], UR4 ;  /* 0x0100100408ff95b2 */ /* 0x0004e40008000100 */
[----:B---3--:R-:W-:Y:S06]  /*1830*/  BAR.SYNC.DEFER_BLOCKING 0x0 ;  /* 0x0000000000007b1d */ /* 0x008fec0000010000 */
[----:B------:R-:W-:Y:S05]  /*1840*/  @P3 BRA `(.L_x_54) ;  /* 0x00000000002c3947 */ /* 0x000fea0003800000 */
[----:B--2---:R-:W-:Y:S02]  /*1850*/  UMOV UR4, 0x1 ;  /* 0x0000000100047882 */ /* 0x004fe40000000000 */
[----:B------:R-:W-:-:S04]  /*1860*/  UIADD3 UR18, UPT, UPT, -UR4, 0x100000, URZ ;  /* 0x0010000004127890 */ /* 0x000fc8000fffe1ff */
[----:B------:R-:W-:Y:S02]  /*1870*/  USHF.L.U32 UR19, UR18, 0xb, URZ ;  /* 0x0000000b12137899 */ /* 0x000fe400080006ff */
[----:B------:R-:W-:Y:S02]  /*1880*/  USHF.L.U32 UR18, UR18, 0x1, URZ ;  /* 0x0000000112127899 */ /* 0x000fe400080006ff */
[----:B------:R-:W-:-:S04]  /*1890*/  UIADD3 UR4, UPT, UPT, -UR4, 0x100000, URZ ;  /* 0x0010000004047890 */ /* 0x000fc8000fffe1ff */
[----:B------:R-:W-:Y:S02]  /*18a0*/  USHF.L.U32 UR5, UR4, 0xb, URZ ;  /* 0x0000000b04057899 */ /* 0x000fe400080006ff */
[----:B------:R-:W-:Y:S01]  /*18b0*/  USHF.L.U32 UR4, UR4, 0x1, URZ ;  /* 0x0000000104047899 */ /* 0x000fe200080006ff */
[----:B------:R-:W2:Y:S03]  /*18c0*/  FENCE.VIEW.ASYNC.S ;  /* 0x00000000000073c6 */ /* 0x000ea60000000000 */
[----:B--2---:R3:W2:Y:S08]  /*18d0*/  SYNCS.EXCH.64 URZ, [UR8+0x10008], UR18 ;  /* 0x0100081208ff75b2 */ /* 0x0046b00008000100 */
[----:B------:R3:W4:Y:S02]  /*18e0*/  SYNCS.EXCH.64 URZ, [UR8+0x10018], UR4 ;  /* 0x0100180408ff75b2 */ /* 0x0007240008000100 */
[----:B---3--:R-:W-:Y:S01]  /*18f0*/  NOP ;  /* 0x0000000000007918 */ /* 0x008fe20000000000 */
.L_x_54:
[----:B--2---:R-:W-:Y:S05]  /*1900*/  BSYNC.RECONVERGENT B4 ;  /* 0x0000000000047941 */ /* 0x004fea0003800200 */
.L_x_53:
[----:B------:R-:W-:Y:S05]  /*1910*/  @!P0 BRA `(.L_x_55) ;  /* 0x0000000c003c8947 */ /* 0x000fea0003800000 */
[----:B----4-:R-:W-:Y:S01]  /*1920*/  BAR.SYNC.DEFER_BLOCKING 0x0 ;  /* 0x0000000000007b1d */ /* 0x010fe20000010000 */
[----:B------:R-:W-:Y:S01]  /*1930*/  @!P3 IMAD.MOV.U32 R2, RZ, RZ, 0x8000 ;  /* 0x00008000ff02b424 */ /* 0x000fe200078e00ff */
[----:B------:R-:W-:Y:S01]  /*1940*/  ELECT P1, URZ, PT ;  /* 0x0000000000ff782f */ /* 0x000fe20003820000 */
[----:B------:R-:W-:-:S03]  /*1950*/  ULOP3.LUT UR4, UR9, 0x1, URZ, 0xc0, !UPT ;  /* 0x0000000109047892 */ /* 0x000fc6000f8ec0ff */
[C---:B------:R-:W-:Y:S02]  /*1960*/  ISETP.LT.U32.AND P1, PT, R20.reuse, 0x40, P1 ;  /* 0x000000401400780c */ /* 0x040fe40000f21070 */
[----:B------:R-:W-:Y:S01]  /*1970*/  ELECT P0, URZ, PT ;  /* 0x0000000000ff782f */ /* 0x000fe20003800000 */
[----:B------:R-:W-:Y:S02]  /*1980*/  ULEA UR20, UR4, UR8, 0xd ;  /* 0x0000000804147291 */ /* 0x000fe4000f8e68ff */
[----:B------:R-:W-:Y:S01]  /*1990*/  USHF.L.U32 UR22, UR4, 0x6, URZ ;  /* 0x0000000604167899 */ /* 0x000fe200080006ff */
[----:B------:R-:W-:Y:S01]  /*19a0*/  ISETP.LT.U32.AND P0, PT, R20, 0x20, P0 ;  /* 0x000000201400780c */ /* 0x000fe20000701070 */
[----:B------:R-:W-:Y:S01]  /*19b0*/  UIADD3 UR16, UPT, UPT, UR8, 0x8000, URZ ;  /* 0x0000800008107890 */ /* 0x000fe2000fffe0ff */
[----:B------:R-:W-:-:S05]  /*19c0*/  UMOV UR18, UR6 ;  /* 0x0000000600127c82 */ /* 0x000fca0008000000 */
[----:B------:R-:W-:Y:S01]  /*19d0*/  VOTEU.ANY UP0, P1 ;  /* 0x0000000000ff7886 */ /* 0x000fe20000800100 */
[----:B------:R2:W-:Y:S01]  /*19e0*/  @!P3 SYNCS.ARRIVE.TRANS64 RZ, [UR8+0x10000], R2 ;  /* 0x01000002ffffb9a7 */ /* 0x0005e20008000008 */
[----:B------:R3:W-:Y:S06]  /*19f0*/  MEMBAR.ALL.CTA ;  /* 0x0000000000007992 */ /* 0x0007ec0000008000 */
[----:B---3--:R-:W3:Y:S01]  /*1a00*/  FENCE.VIEW.ASYNC.S ;  /* 0x00000000000073c6 */ /* 0x008ee20000000000 */
[----:B------:R-:W-:Y:S01]  /*1a10*/  @UP0 UIADD3 UR21, UPT, UPT, UR8, 0x10000, URZ ;  /* 0x0001000008150890 */ /* 0x000fe2000fffe0ff */
[----:B---3--:R-:W-:Y:S01]  /*1a20*/  VOTEU.ANY UP0, P1 ;  /* 0x0000000000ff7886 */ /* 0x008fe20000800100 */
[----:B------:R-:W-:Y:S01]  /*1a30*/  VOTEU.ANY UP1, P0 ;  /* 0x0000000000ff7886 */ /* 0x000fe20000020100 */
[----:B------:R-:W-:-:S04]  /*1a40*/  VOTEU.ANY UP2, P0 ;  /* 0x0000000000ff7886 */ /* 0x000fc80000040100 */
[----:B------:R-:W-:Y:S01]  /*1a50*/  @UP1 UIADD3 UR17, UPT, UPT, UR8, 0x10000, URZ ;  /* 0x0001000008111890 */ /* 0x000fe2000fffe0ff */
[----:B------:R-:W-:Y:S01]  /*1a60*/  @UP1 UMOV UR19, URZ ;  /* 0x000000ff00131c82 */ /* 0x000fe20008000000 */
[----:B------:R-:W-:Y:S06]  /*1a70*/  BAR.SYNC.DEFER_BLOCKING 0x0 ;  /* 0x0000000000007b1d */ /* 0x000fec0000010000 */
[----:B------:R2:W-:Y:S01]  /*1a80*/  @UP0 UTMALDG.2D [UR20], [UR10] ;  /* 0x000000140a0005b4 */ /* 0x0005e20008008000 */
[----:B------:R-:W-:Y:S01]  /*1a90*/  UISETP.NE.U32.AND UP0, UPT, UR9, URZ, UPT ;  /* 0x000000ff0900728c */ /* 0x000fe2000bf05070 */
[----:B------:R-:W-:Y:S06]  /*1aa0*/  BAR.SYNC.DEFER_BLOCKING 0x0 ;  /* 0x0000000000007b1d */ /* 0x000fec0000010000 */
[----:B------:R2:W-:Y:S02]  /*1ab0*/  @UP2 UTMALDG.2D [UR16], [UR32] ;  /* 0x00000010200025b4 */ /* 0x0005e40008008000 */
[----:B------:R-:W-:Y:S06]  /*1ac0*/  BAR.SYNC.DEFER_BLOCKING 0x0 ;  /* 0x0000000000007b1d */ /* 0x000fec0000010000 */
[----:B------:R-:W3:Y:S02]  /*1ad0*/  SYNCS.PHASECHK.TRANS64.TRYWAIT P0, [UR8+0x10000], RZ ;  /* 0x010000ffff0075a7 */ /* 0x000ee40008001108 */
[----:B--23--:R-:W-:Y:S05]  /*1ae0*/  @!P0 BRA `(.L_x_56) ;  /* 0x0000001000548947 */ /* 0x00cfea0003800000 */
.L_x_70:
[----:B------:R-:W-:Y:S05]  /*1af0*/  BRA.U UP0, `(.L_x_57) ;  /* 0x0000000100c47547 */ /* 0x000fea000b800000 */
[----:B------:R-:W-:Y:S02]  /*1b00*/  USHF.R.U32.HI UR18, URZ, 0x4, UR16 ;  /* 0x00000004ff127899 */ /* 0x000fe40008011610 */
[----:B------:R-:W-:Y:S02]  /*1b10*/  USHF.R.U32.HI UR16, URZ, 0x4, UR8 ;  /* 0x00000004ff107899 */ /* 0x000fe40008011608 */
[----:B------:R-:W-:Y:S02]  /*1b20*/  USGXT.U32 UR18, UR18, 0xe ;  /* 0x0000000e1212789a */ /* 0x000fe40008000000 */
[----:B------:R-:W-:Y:S02]  /*1b30*/  USGXT.U32 UR16, UR16, 0xe ;  /* 0x0000000e1010789a */ /* 0x000fe40008000000 */
[----:B------:R-:W-:Y:S02]  /*1b40*/  UIADD3 UR56, UP1, UPT, UR18, 0x80, URZ ;  /* 0x0000008012387890 */ /* 0x000fe4000ff3e0ff */
[----:B------:R-:W-:Y:S01]  /*1b50*/  UIADD3 UR58, UP0, UPT, UR16, 0x2, URZ ;  /* 0x00000002103a7890 */ /* 0x000fe2000ff1e0ff */
[----:B------:R-:W-:Y:S01]  /*1b60*/  UMOV UR4, URZ ;  /* 0x000000ff00047c82 */ /* 0x000fe20008000000 */
[----:B------:R-:W-:-:S02]  /*1b70*/  UMOV UR5, URZ ;  /* 0x000000ff00057c82 */ /* 0x000fc40008000000 */
[----:B------:R-:W-:Y:S02]  /*1b80*/  UIADD3.X UR59, UPT, UPT, UR4, 0x40004040, URZ, UP0, !UPT ;  /* 0x40004040043b7890 */ /* 0x000fe400087fe4ff */
[----:B------:R-:W-:Y:S02]  /*1b90*/  UIADD3.X UR57, UPT, UPT, UR5, 0x40004040, URZ, UP1, !UPT ;  /* 0x4000404005397890 */ /* 0x000fe40008ffe4ff */
[----:B------:R-:W-:Y:S02]  /*1ba0*/  UIADD3.64 UR4, UPT, UPT, UR58, 0x2, URZ ;  /* 0x000000023a047897 */ /* 0x000fe4000fffe0ff */
[----:B------:R-:W-:Y:S02]  /*1bb0*/  UIADD3.64 UR34, UPT, UPT, UR56, 0x80, URZ ;  /* 0x0000008038227897 */ /* 0x000fe4000fffe0ff */
[----:B------:R-:W-:Y:S02]  /*1bc0*/  UIADD3.64 UR36, UPT, UPT, UR58, 0x4, URZ ;  /* 0x000000043a247897 */ /* 0x000fe4000fffe0ff */
[----:B------:R-:W-:-:S02]  /*1bd0*/  UIADD3.64 UR38, UPT, UPT, UR56, 0x100, URZ ;  /* 0x0000010038267897 */ /* 0x000fc4000fffe0ff */
[----:B------:R-:W-:Y:S02]  /*1be0*/  UIADD3.64 UR40, UPT, UPT, UR58, 0x1fe, URZ ;  /* 0x000001fe3a287897 */ /* 0x000fe4000fffe0ff */
[----:B------:R-:W-:Y:S02]  /*1bf0*/  UIADD3.64 UR42, UPT, UPT, UR56, 0x180, URZ ;  /* 0x00000180382a7897 */ /* 0x000fe4000fffe0ff */
[----:B------:R-:W-:Y:S02]  /*1c00*/  UIADD3.64 UR44, UPT, UPT, UR58, 0x200, URZ ;  /* 0x000002003a2c7897 */ /* 0x000fe4000fffe0ff */
[----:B------:R-:W-:Y:S02]  /*1c10*/  UIADD3.64 UR46, UPT, UPT, UR56, 0x200, URZ ;  /* 0x00000200382e7897 */ /* 0x000fe4000fffe0ff */
[----:B------:R-:W-:Y:S02]  /*1c20*/  UIADD3.64 UR48, UPT, UPT, UR58, 0x202, URZ ;  /* 0x000002023a307897 */ /* 0x000fe4000fffe0ff */
[----:B------:R-:W-:Y:S01]  /*1c30*/  UIADD3.64 UR50, UPT, UPT, UR56, 0x280, URZ ;  /* 0x0000028038327897 */ /* 0x000fe2000fffe0ff */
[----:B------:R-:W-:Y:S01]  /*1c40*/  UMOV UR24, 0x0 ;  /* 0x0000000000187882 */ /* 0x000fe20000000000 */
[----:B------:R-:W-:Y:S01]  /*1c50*/  UMOV UR25, 0x4110010 ;  /* 0x0411001000197882 */ /* 0x000fe20000000000 */
[----:B------:R-:W-:Y:S01]  /*1c60*/  UIADD3.64 UR52, UPT, UPT, UR58, 0x204, URZ ;  /* 0x000002043a347897 */ /* 0x000fe2000fffe0ff */
[----:B------:R-:W-:Y:S01]  /*1c70*/  UMOV UR17, 0x40004040 ;  /* 0x4000404000117882 */ /* 0x000fe20000000000 */
[----:B------:R-:W-:Y:S01]  /*1c80*/  UIADD3.64 UR54, UPT, UPT, UR56, 0x300, URZ ;  /* 0x0000030038367897 */ /* 0x000fe2000fffe0ff */
[----:B------:R-:W-:Y:S01]  /*1c90*/  UMOV UR19, 0x40004040 ;  /* 0x4000404000137882 */ /* 0x000fe20000000000 */
[----:B------:R-:W-:Y:S01]  /*1ca0*/  UMOV UR20, 0x0 ;  /* 0x0000000000147882 */ /* 0x000fe20000000000 */
[----:B------:R-:W-:Y:S01]  /*1cb0*/  UMOV UR21, 0x4110010 ;  /* 0x0411001000157882 */ /* 0x000fe20000000000 */
[----:B------:R-:W-:Y:S01]  /*1cc0*/  UMOV UR28, 0x0 ;  /* 0x00000000001c7882 */ /* 0x000fe20000000000 */
[----:B------:R-:W-:Y:S01]  /*1cd0*/  UMOV UR29, 0x4110010 ;  /* 0x04110010001d7882 */ /* 0x000fe20000000000 */
[----:B------:R2:W-:Y:S01]  /*1ce0*/  UTCHMMA gdesc[UR16], gdesc[UR18], tmem[UR12], tmem[UR24], idesc[UR25], !UPT ;  /* 0x00ff1812100075ea */ /* 0x0005e2000f80000c */
[----:B------:R-:W-:Y:S01]  /*1cf0*/  UMOV UR26, 0x0 ;  /* 0x00000000001a7882 */ /* 0x000fe20000000000 */
[----:B------:R-:W-:Y:S01]  /*1d00*/  UMOV UR27, 0x4110010 ;  /* 0x04110010001b7882 */ /* 0x000fe20000000000 */
[----:B------:R2:W-:Y:S01]  /*1d10*/  UTCHMMA gdesc[UR58], gdesc[UR56], tmem[UR12], tmem[UR20], idesc[UR21], UPT ;  /* 0x00ff14383a0075ea */ /* 0x0005e2000b80000c */
        /* <DEDUP_REMOVED lines=12> */
[----:B------:R2:W-:Y:S01]  /*1de0*/  UTCHMMA gdesc[UR48], gdesc[UR50], tmem[UR12], tmem[UR62], idesc[UR63], UPT ;  /* 0x00ff3e32300075ea */ /* 0x0005e2000b80000c */
[----:B------:R2:W-:Y:S01]  /*1df0*/  UTCHMMA gdesc[UR52], gdesc[UR54], tmem[UR12], tmem[UR64], idesc[UR65], UPT ;  /* 0x00ff4036340075ea */ /* 0x0005e2000b80000c */
[----:B------:R-:W-:Y:S01]  /*1e00*/  NOP ;  /* 0x0000000000007918 */ /* 0x000fe20000000000 */
.L_x_57:
[----:B------:R-:W-:Y:S01]  /*1e10*/  ELECT P0, URZ, PT ;  /* 0x0000000000ff782f */ /* 0x000fe20003800000 */
[----:B--2---:R-:W-:Y:S01]  /*1e20*/  UMOV UR4, UR7 ;  /* 0x0000000700047c82 */ /* 0x004fe20008000000 */
[----:B------:R-:W-:Y:S02]  /*1e30*/  UMOV UR5, URZ ;  /* 0x000000ff00057c82 */ /* 0x000fe40008000000 */
[----:B------:R-:W-:-:S13]  /*1e40*/  ISETP.LT.U32.AND P0, PT, R20, 0x20, P0 ;  /* 0x000000201400780c */ /* 0x000fda0000701070 */
[----:B------:R-:W-:Y:S01]  /*1e50*/  VOTEU.ANY UP0, P0 ;  /* 0x0000000000ff7886 */ /* 0x000fe20000000100 */
[----:B------:R-:W-:Y:S01]  /*1e60*/  VOTEU.ANY UP1, P0 ;  /* 0x0000000000ff7886 */ /* 0x000fe20000020100 */
[----:B------:R-:W-:-:S03]  /*1e70*/  ISETP.GE.U32.AND P0, PT, R6, 0x81, PT ;  /* 0x000000810600780c */ /* 0x000fc60003f06070 */
[----:B------:R-:W-:Y:S02]  /*1e80*/  @UP0 UMOV UR4, UR4 ;  /* 0x0000000400040c82 */ /* 0x000fe40008000000 */
[----:B------:R2:W-:Y:S01]  /*1e90*/  @UP1 UTCBAR [UR4], URZ ;  /* 0x000000ff040013e9 */ /* 0x0005e200080000ff */
[----:B------:R-:W-:Y:S06]  /*1ea0*/  BAR.SYNC.DEFER_BLOCKING 0x0 ;  /* 0x0000000000007b1d */ /* 0x000fec0000010000 */
[----:B------:R-:W3:Y:S02]  /*1eb0*/  SYNCS.PHASECHK.TRANS64.TRYWAIT P1, [UR8+0x10010], RZ ;  /* 0x010010ffff0075a7 */ /* 0x000ee40008021108 */
[----:B--23--:R-:W-:Y:S05]  /*1ec0*/  @!P1 BRA `(.L_x_58) ;  /* 0x0000000c00689947 */ /* 0x00cfea0003800000 */
.L_x_71:
[----:B------:R-:W-:Y:S01]  /*1ed0*/  IMAD.MOV.U32 R2, RZ, RZ, RZ ;  /* 0x000000ffff027224 */ /* 0x000fe200078e00ff */
[----:B------:R-:W-:Y:S06]  /*1ee0*/  @!P0 BRA `(.L_x_55) ;  /* 0x0000000400c88947 */ /* 0x000fec0003800000 */
[----:B------:R-:W2:Y:S01]  /*1ef0*/  LDCU UR34, c[0x0][0x3a0] ;  /* 0x00007400ff2277ac */ /* 0x000ea20008000800 */
[----:B------:R-:W-:Y:S01]  /*1f00*/  UMOV UR13, 0x1 ;  /* 0x00000001000d7882 */ /* 0x000fe20000000000 */
[----:B------:R-:W-:-:S05]  /*1f10*/  UMOV UR7, 0x80 ;  /* 0x0000008000077882 */ /* 0x000fca0000000000 */
.L_x_62:
[----:B------:R-:W-:Y:S01]  /*1f20*/  BAR.SYNC.DEFER_BLOCKING 0x0 ;  /* 0x0000000000007b1d */ /* 0x000fe20000010000 */
[----:B------:R-:W-:Y:S01]  /*1f30*/  ULEA UR35, UR13, UR8, 0x3 ;  /* 0x000000080d237291 */ /* 0x000fe2000f8e18ff */
[----:B-----5:R-:W-:Y:S01]  /*1f40*/  @!P3 IMAD.MOV.U32 R3, RZ, RZ, 0x8000 ;  /* 0x00008000ff03b424 */ /* 0x020fe200078e00ff */
[----:B------:R-:W-:Y:S01]  /*1f50*/  ELECT P1, URZ, PT ;  /* 0x0000000000ff782f */ /* 0x000fe20003820000 */
[----:B------:R-:W-:-:S03]  /*1f60*/  ULEA UR16, UR13, UR8, 0xe ;  /* 0x000000080d107291 */ /* 0x000fc6000f8e70ff */
[----:B------:R-:W-:Y:S01]  /*1f70*/  ISETP.LT.U32.AND P1, PT, R20, 0x40, P1 ;  /* 0x000000401400780c */ /* 0x000fe20000f21070 */
[----:B------:R-:W-:Y:S01]  /*1f80*/  ULOP3.LUT UR22, UR9, 0x1, URZ, 0xc0, !UPT ;  /* 0x0000000109167892 */ /* 0x000fe2000f8ec0ff */
[----:B------:R-:W-:-:S03]  /*1f90*/  ELECT P0, URZ, PT ;  /* 0x0000000000ff782f */ /* 0x000fc60003800000 */
[----:B------:R-:W-:Y:S02]  /*1fa0*/  ULEA UR20, UR22, UR16, 0xd ;  /* 0x0000001016147291 */ /* 0x000fe4000f8e68ff */
[----:B------:R-:W-:Y:S01]  /*1fb0*/  ULEA UR22, UR22, UR7, 0x6 ;  /* 0x0000000716167291 */ /* 0x000fe2000f8e30ff */
[----:B------:R-:W-:Y:S01]  /*1fc0*/  ISETP.LT.U32.AND P0, PT, R20, 0x20, P0 ;  /* 0x000000201400780c */ /* 0x000fe20000701070 */
[----:B------:R-:W-:-:S04]  /*1fd0*/  UIADD3 UR4, UPT, UPT, UR16, 0x8000, URZ ;  /* 0x0000800010047890 */ /* 0x000fc8000fffe0ff */
[----:B------:R-:W-:Y:S01]  /*1fe0*/  VOTEU.ANY UP0, P1 ;  /* 0x0000000000ff7886 */ /* 0x000fe20000800100 */
[----:B------:R3:W-:Y:S01]  /*1ff0*/  @!P3 SYNCS.ARRIVE.TRANS64 RZ, [UR35+0x10000], R3 ;  /* 0x01000003ffffb9a7 */ /* 0x0007e20008000023 */
[----:B------:R4:W-:Y:S06]  /*2000*/  MEMBAR.ALL.CTA ;  /* 0x0000000000007992 */ /* 0x0009ec0000008000 */
[----:B----4-:R-:W4:Y:S01]  /*2010*/  FENCE.VIEW.ASYNC.S ;  /* 0x00000000000073c6 */ /* 0x010f220000000000 */
[----:B------:R-:W-:Y:S01]  /*2020*/  @UP0 UIADD3 UR21, UPT, UPT, UR35, 0x10000, URZ ;  /* 0x0001000023150890 */ /* 0x000fe2000fffe0ff */
[----:B----4-:R-:W-:Y:S01]  /*2030*/  VOTEU.ANY UP0, P1 ;  /* 0x0000000000ff7886 */ /* 0x010fe20000800100 */
[----:B------:R-:W-:Y:S01]  /*2040*/  VOTEU.ANY UP1, P0 ;  /* 0x0000000000ff7886 */ /* 0x000fe20000020100 */
[----:B---3--:R-:W-:-:S04]  /*2050*/  IMAD.U32 R3, R2, -0x80000000, RZ ;  /* 0x8000000002037824 */ /* 0x008fc800078e00ff */
[----:B------:R-:W-:Y:S01]  /*2060*/  @UP1 UIADD3 UR5, UPT, UPT, UR35, 0x10000, URZ ;  /* 0x0001000023051890 */ /* 0x000fe2000fffe0ff */
[----:B------:R-:W-:Y:S01]  /*2070*/  VOTEU.ANY UP1, P0 ;  /* 0x0000000000ff7886 */ /* 0x000fe20000020100 */
[----:B------:R-:W-:Y:S06]  /*2080*/  BAR.SYNC.DEFER_BLOCKING 0x0 ;  /* 0x0000000000007b1d */ /* 0x000fec0000010000 */
[----:B------:R3:W-:Y:S01]  /*2090*/  @UP0 UTMALDG.2D [UR20], [UR10] ;  /* 0x000000140a0005b4 */ /* 0x0007e20008008000 */
[----:B------:R-:W-:Y:S01]  /*20a0*/  UISETP.NE.U32.AND UP0, UPT, UR9, URZ, UPT ;  /* 0x000000ff0900728c */ /* 0x000fe2000bf05070 */
[----:B------:R-:W-:Y:S06]  /*20b0*/  BAR.SYNC.DEFER_BLOCKING 0x0 ;  /* 0x0000000000007b1d */ /* 0x000fec0000010000 */
[----:B------:R3:W-:Y:S02]  /*20c0*/  @UP1 UTMALDG.2D [UR4], [UR32] ;  /* 0x00000004200015b4 */ /* 0x0007e40008008000 */
[----:B------:R-:W-:Y:S06]  /*20d0*/  BAR.SYNC.DEFER_BLOCKING 0x0 ;  /* 0x0000000000007b1d */ /* 0x000fec0000010000 */
[----:B------:R-:W4:Y:S02]  /*20e0*/  SYNCS.PHASECHK.TRANS64.TRYWAIT P0, [UR35+0x10000], R3 ;  /* 0x01000003ff0075a7 */ /* 0x000f240008001123 */
[----:B---34-:R-:W-:Y:S05]  /*20f0*/  @!P0 BRA `(.L_x_59) ;  /* 0x0000000800e88947 */ /* 0x018fea0003800000 */
.L_x_72:
        /* <DEDUP_REMOVED lines=8> */
[----:B------:R-:W-:Y:S01]  /*2180*/  UMOV UR5, URZ ;  /* 0x000000ff00057c82 */ /* 0x000fe20008000000 */
[----:B------:R-:W-:-:S02]  /*2190*/  UIADD3.X UR29, UPT, UPT, UR4, 0x40004040, URZ, UP0, !UPT ;  /* 0x40004040041d7890 */ /* 0x000fc400087fe4ff */
[----:B------:R-:W-:Y:S02]  /*21a0*/  UIADD3 UR42, UP3, UPT, UR28, 0x2, URZ ;  /* 0x000000021c2a7890 */ /* 0x000fe4000ff7e0ff */
[----:B------:R-:W-:Y:S02]  /*21b0*/  UIADD3.X UR27, UPT, UPT, UR5, 0x40004040, URZ, UP1, !UPT ;  /* 0x40004040051b7890 */ /* 0x000fe40008ffe4ff */
[----:B------:R-:W-:Y:S02]  /*21c0*/  UIADD3 UR44, UP2, UPT, UR26, 0x80, URZ ;  /* 0x000000801a2c7890 */ /* 0x000fe4000ff5e0ff */
[----:B------:R-:W-:Y:S02]  /*21d0*/  UIADD3 UR46, UP6, UPT, UR28, 0x4, URZ ;  /* 0x000000041c2e7890 */ /* 0x000fe4000ffde0ff */
[----:B------:R-:W-:Y:S02]  /*21e0*/  UIADD3 UR48, UP5, UPT, UR26, 0x100, URZ ;  /* 0x000001001a307890 */ /* 0x000fe4000ffbe0ff */
[----:B------:R-:W-:-:S02]  /*21f0*/  UIADD3 UR50, UP1, UPT, UR28, 0x1fe, URZ ;  /* 0x000001fe1c327890 */ /* 0x000fc4000ff3e0ff */
[----:B------:R-:W-:Y:S02]  /*2200*/  UIADD3 UR52, UP0, UPT, UR26, 0x180, URZ ;  /* 0x000001801a347890 */ /* 0x000fe4000ff1e0ff */
[----:B------:R-:W-:Y:S02]  /*2210*/  UIADD3.X UR43, UPT, UPT, UR29, URZ, URZ, UP3, !UPT ;  /* 0x000000ff1d2b7290 */ /* 0x000fe40009ffe4ff */
[----:B------:R-:W-:Y:S02]  /*2220*/  UIADD3 UR54, UP4, UPT, UR28, 0x200, URZ ;  /* 0x000002001c367890 */ /* 0x000fe4000ff9e0ff */
[----:B------:R-:W-:Y:S02]  /*2230*/  UIADD3 UR56, UP3, UPT, UR26, 0x200, URZ ;  /* 0x000002001a387890 */ /* 0x000fe4000ff7e0ff */
[----:B------:R-:W-:Y:S02]  /*2240*/  UIADD3.X UR45, UPT, UPT, UR27, URZ, URZ, UP2, !UPT ;  /* 0x000000ff1b2d7290 */ /* 0x000fe400097fe4ff */
[----:B------:R-:W-:-:S02]  /*2250*/  UIADD3.X UR47, UPT, UPT, UR29, URZ, URZ, UP6, !UPT ;  /* 0x000000ff1d2f7290 */ /* 0x000fc4000b7fe4ff */
[----:B------:R-:W-:Y:S02]  /*2260*/  UIADD3 UR58, UP2, UPT, UR28, 0x202, URZ ;  /* 0x000002021c3a7890 */ /* 0x000fe4000ff5e0ff */
[----:B------:R-:W-:Y:S02]  /*2270*/  UIADD3 UR60, UP6, UPT, UR26, 0x280, URZ ;  /* 0x000002801a3c7890 */ /* 0x000fe4000ffde0ff */
[----:B------:R-:W-:Y:S02]  /*2280*/  UIADD3.X UR49, UPT, UPT, UR27, URZ, URZ, UP5, !UPT ;  /* 0x000000ff1b317290 */ /* 0x000fe4000affe4ff */
[----:B------:R-:W-:Y:S02]  /*2290*/  UIADD3.X UR51, UPT, UPT, UR29, URZ, URZ, UP1, !UPT ;  /* 0x000000ff1d337290 */ /* 0x000fe40008ffe4ff */
[----:B------:R-:W-:Y:S02]  /*22a0*/  UIADD3 UR4, UP5, UPT, UR28, 0x204, URZ ;  /* 0x000002041c047890 */ /* 0x000fe4000ffbe0ff */
[----:B------:R-:W-:-:S02]  /*22b0*/  UIADD3 UR30, UP1, UPT, UR26, 0x300, URZ ;  /* 0x000003001a1e7890 */ /* 0x000fc4000ff3e0ff */
[----:B------:R-:W-:Y:S02]  /*22c0*/  UIADD3.X UR53, UPT, UPT, UR27, URZ, URZ, UP0, !UPT ;  /* 0x000000ff1b357290 */ /* 0x000fe400087fe4ff */
[----:B------:R-:W-:Y:S02]  /*22d0*/  UIADD3.X UR55, UPT, UPT, UR29, URZ, URZ, UP4, !UPT ;  /* 0x000000ff1d377290 */ /* 0x000fe4000a7fe4ff */
[----:B------:R-:W-:Y:S02]  /*22e0*/  UIADD3.X UR57, UPT, UPT, UR27, URZ, URZ, UP3, !UPT ;  /* 0x000000ff1b397290 */ /* 0x000fe40009ffe4ff */
[----:B------:R-:W-:Y:S02]  /*22f0*/  UIADD3.X UR59, UPT, UPT, UR29, URZ, URZ, UP2, !UPT ;  /* 0x000000ff1d3b7290 */ /* 0x000fe400097fe4ff */
[----:B------:R-:W-:Y:S01]  /*2300*/  UIADD3.X UR61, UPT, UPT, UR27, URZ, URZ, UP6, !UPT ;  /* 0x000000ff1b3d7290 */ /* 0x000fe2000b7fe4ff */
[----:B------:R-:W-:Y:S01]  /*2310*/  UMOV UR16, 0x0 ;  /* 0x0000000000107882 */ /* 0x000fe20000000000 */
[----:B------:R-:W-:Y:S01]  /*2320*/  UMOV UR17, 0x4110010 ;  /* 0x0411001000117882 */ /* 0x000fe20000000000 */
[----:B------:R-:W-:Y:S01]  /*2330*/  UMOV UR21, 0x40004040 ;  /* 0x4000404000157882 */ /* 0x000fe20000000000 */
[----:B------:R-:W-:Y:S01]  /*2340*/  UMOV UR25, 0x40004040 ;  /* 0x4000404000197882 */ /* 0x000fe20000000000 */
[----:B------:R-:W-:Y:S01]  /*2350*/  UIADD3.X UR5, UPT, UPT, UR29, URZ, URZ, UP5, !UPT ;  /* 0x000000ff1d057290 */ /* 0x000fe2000affe4ff */
[----:B------:R3:W-:Y:S01]  /*2360*/  UTCHMMA gdesc[UR20], gdesc[UR24], tmem[UR12], tmem[UR16], idesc[UR17], UPT ;  /* 0x00ff1018140075ea */ /* 0x0007e2000b80000c */
[----:B------:R-:W-:Y:S01]  /*2370*/  UIADD3.X UR31, UPT, UPT, UR27, URZ, URZ, UP1, !UPT ;  /* 0x000000ff1b1f7290 */ /* 0x000fe20008ffe4ff */
[----:B------:R-:W-:Y:S01]  /*2380*/  UMOV UR18, 0x0 ;  /* 0x0000000000127882 */ /* 0x000fe20000000000 */
[----:B------:R-:W-:Y:S01]  /*2390*/  UMOV UR19, 0x4110010 ;  /* 0x0411001000137882 */ /* 0x000fe20000000000 */
[----:B------:R-:W-:Y:S01]  /*23a0*/  UMOV UR38, 0x0 ;  /* 0x0000000000267882 */ /* 0x000fe20000000000 */
[----:B------:R-:W-:Y:S01]  /*23b0*/  UMOV UR39, 0x4110010 ;  /* 0x0411001000277882 */ /* 0x000fe20000000000 */
        /* <DEDUP_REMOVED lines=18> */
.L_x_60:
[----:B------:R-:W-:Y:S01]  /*24e0*/  ELECT P0, URZ, PT ;  /* 0x0000000000ff782f */ /* 0x000fe20003800000 */
[----:B---3--:R-:W-:-:S03]  /*24f0*/  UIADD3 UR4, UPT, UPT, UR35, 0x10010, URZ ;  /* 0x0001001023047890 */ /* 0x008fc6000fffe0ff */
[----:B------:R-:W-:Y:S01]  /*2500*/  ISETP.LT.U32.AND P0, PT, R20, 0x20, P0 ;  /* 0x000000201400780c */ /* 0x000fe20000701070 */
[----:B------:R-:W-:-:S12]  /*2510*/  UMOV UR5, URZ ;  /* 0x000000ff00057c82 */ /* 0x000fd80008000000 */
[----:B------:R-:W-:Y:S01]  /*2520*/  VOTEU.ANY UP0, P0 ;  /* 0x0000000000ff7886 */ /* 0x000fe20000000100 */
[----:B------:R-:W-:-:S04]  /*2530*/  VOTEU.ANY UP1, P0 ;  /* 0x0000000000ff7886 */ /* 0x000fc80000020100 */
[----:B------:R-:W-:Y:S02]  /*2540*/  @UP0 UMOV UR4, UR4 ;  /* 0x0000000400040c82 */ /* 0x000fe40008000000 */
[----:B------:R3:W-:Y:S01]  /*2550*/  @UP1 UTCBAR [UR4], URZ ;  /* 0x000000ff040013e9 */ /* 0x0007e200080000ff */
[----:B------:R-:W-:Y:S06]  /*2560*/  BAR.SYNC.DEFER_BLOCKING 0x0 ;  /* 0x0000000000007b1d */ /* 0x000fec0000010000 */
[----:B------:R-:W4:Y:S02]  /*2570*/  SYNCS.PHASECHK.TRANS64.TRYWAIT P0, [UR35+0x10010], R3 ;  /* 0x01001003ff0075a7 */ /* 0x000f240008001123 */
[----:B---34-:R-:W-:Y:S05]  /*2580*/  @!P0 BRA `(.L_x_61) ;  /* 0x0000000400d08947 */ /* 0x018fea0003800000 */
.L_x_73:
[----:B------:R-:W-:Y:S02]  /*2590*/  UIADD3 UR13, UPT, UPT, UR13, 0x1, URZ ;  /* 0x000000010d0d7890 */ /* 0x000fe4000fffe0ff */
[----:B------:R-:W-:Y:S02]  /*25a0*/  UIADD3 UR7, UPT, UPT, UR7, 0x80, URZ ;  /* 0x0000008007077890 */ /* 0x000fe4000fffe0ff */
[----:B------:R-:W-:-:S04]  /*25b0*/  UISETP.NE.U32.AND UP0, UPT, UR13, 0x2, UPT ;  /* 0x000000020d00788c */ /* 0x000fc8000bf05070 */
[----:B------:R-:W-:Y:S02]  /*25c0*/  USEL UR13, UR13, URZ, UP0 ;  /* 0x000000ff0d0d7287 */ /* 0x000fe40008000000 */
[----:B------:R-:W-:Y:S02]  /*25d0*/  USEL UR4, URZ, 0x1, UP0 ;  /* 0x00000001ff047887 */ /* 0x000fe40008000000 */
[----:B--2---:R-:W-:-:S04]  /*25e0*/  UISETP.GE.AND UP0, UPT, UR7, UR34, UPT ;  /* 0x000000220700728c */ /* 0x004fc8000bf06270 */
[----:B------:R-:W-:-:S05]  /*25f0*/  LOP3.LUT R2, R2, UR4, RZ, 0x3c, !PT ;  /* 0x0000000402027c12 */ /* 0x000fca000f8e3cff */
[----:B------:R-:W-:Y:S05]  /*2600*/  BRA.U !UP0, `(.L_x_62) ;  /* 0xfffffff908447547 */ /* 0x000fea000b83ffff */
.L_x_55:
[----:B----4-:R-:W-:Y:S06]  /*2610*/  BAR.SYNC.DEFER_BLOCKING 0x0 ;  /* 0x0000000000007b1d */ /* 0x010fec0000010000 */
[----:B------:R-:W-:Y:S04]  /*2620*/  BSSY.RECONVERGENT B4, `(.L_x_63) ;  /* 0x0000004000047945 */ /* 0x000fe80003800200 */
[----:B------:R-:W-:Y:S05]  /*2630*/  @P3 BRA `(.L_x_64) ;  /* 0x0000000000083947 */ /* 0x000fea0003800000 */
[----:B------:R-:W2:Y:S02]  /*2640*/  SYNCS.CCTL.IV [UR8+0x10000] ;  /* 0x01000000ff0079b1 */ /* 0x000ea40008000008 */
[----:B--2---:R-:W2:Y:S02]  /*2650*/  SYNCS.CCTL.IV [UR8+0x10010] ;  /* 0x01001000ff0079b1 */ /* 0x004ea40008000008 */
.L_x_64:
[----:B------:R-:W-:Y:S05]  /*2660*/  BSYNC.RECONVERGENT B4 ;  /* 0x0000000000047941 */ /* 0x000fea0003800200 */
.L_x_63:
[----:B--2---:R-:W-:Y:S06]  /*2670*/  BAR.SYNC.DEFER_BLOCKING 0x0 ;  /* 0x0000000000007b1d */ /* 0x004fec0000010000 */
[----:B------:R-:W-:Y:S04]  /*2680*/  BSSY.RECONVERGENT B4, `(.L_x_65) ;  /* 0x0000004000047945 */ /* 0x000fe80003800200 */
[----:B------:R-:W-:Y:S05]  /*2690*/  @P3 BRA `(.L_x_66) ;  /* 0x0000000000083947 */ /* 0x000fea0003800000 */
[----:B------:R-:W2:Y:S02]  /*26a0*/  SYNCS.CCTL.IV [UR8+0x10008] ;  /* 0x01000800ff0079b1 */ /* 0x000ea40008000008 */
[----:B--2---:R-:W2:Y:S02]  /*26b0*/  SYNCS.CCTL.IV [UR8+0x10018] ;  /* 0x01001800ff0079b1 */ /* 0x004ea40008000008 */
.L_x_66:
[----:B------:R-:W-:Y:S05]  /*26c0*/  BSYNC.RECONVERGENT B4 ;  /* 0x0000000000047941 */ /* 0x000fea0003800200 */
.L_x_65:
[----:B------:R-:W-:Y:S01]  /*26d0*/  USHF.L.U32 UR4, UR9, 0x15, URZ ;  /* 0x0000001509047899 */ /* 0x000fe200080006ff */
[C---:B------:R-:W-:Y:S01]  /*26e0*/  IMAD.SHL.U32 R2, R0.reuse, 0x40, RZ ;  /* 0x0000004000027824 */ /* 0x040fe200078e00ff */
[----:B------:R-:W-:Y:S01]  /*26f0*/  USHF.L.U32 UR9, UR9, 0x3, URZ ;  /* 0x0000000309097899 */ /* 0x000fe200080006ff */
[C---:B------:R-:W-:Y:S01]  /*2700*/  IMAD.SHL.U32 R21, R0.reuse, 0x2, RZ ;  /* 0x0000000200157824 */ /* 0x040fe200078e00ff */
[----:B------:R-:W-:Y:S01]  /*2710*/  ULOP3.LUT UR4, UR4, 0x600000, URZ, 0xc0, !UPT ;  /* 0x0060000004047892 */ /* 0x000fe2000f8ec0ff */
[C---:B-----5:R-:W-:Y:S01]  /*2720*/  IMAD.SHL.U32 R3, R0.reuse, 0x10, RZ ;  /* 0x0000001000037824 */ /* 0x060fe200078e00ff */
[----:B------:R-:W-:Y:S01]  /*2730*/  ULOP3.LUT UR9, UR9, 0x20, URZ, 0xc0, !UPT ;  /* 0x0000002009097892 */ /* 0x000fe2000f8ec0ff */
[----:B------:R-:W-:Y:S01]  /*2740*/  SHF.R.U32.HI R22, RZ, 0x1, R0 ;  /* 0x00000001ff167819 */ /* 0x000fe20000011600 */
[----:B------:R-:W-:Y:S01]  /*2750*/  IMAD.SHL.U32 R0, R0, 0x80, RZ ;  /* 0x0000008000007824 */ /* 0x000fe200078e00ff */
[----:B------:R-:W-:Y:S01]  /*2760*/  LOP3.LUT R2, R2, 0x1800, RZ, 0xc0, !PT ;  /* 0x0000180002027812 */ /* 0x000fe200078ec0ff */
[----:B------:R-:W-:Y:S01]  /*2770*/  UIADD3 UR4, UPT, UPT, UR9, UR4, UR12 ;  /* 0x0000000409047290 */ /* 0x000fe2000fffe00c */
[----:B------:R-:W-:-:S02]  /*2780*/  LOP3.LUT R21, R21, 0x20, RZ, 0xc0, !PT ;  /* 0x0000002015157812 */ /* 0x000fc400078ec0ff */
[----:B------:R-:W-:Y:S02]  /*2790*/  ELECT P0, URZ, PT ;  /* 0x0000000000ff782f */ /* 0x000fe40003800000 */
[----:B------:R-:W-:Y:S01]  /*27a0*/  LOP3.LUT R2, R2, 0x70, R3, 0xf8, !PT ;  /* 0x0000007002027812 */ /* 0x000fe200078ef803 */
[----:B------:R-:W-:Y:S01]  /*27b0*/  UMOV UR9, UR6 ;  /* 0x0000000600097c82 */ /* 0x000fe20008000000 */
[----:B------:R-:W-:Y:S01]  /*27c0*/  LOP3.LUT R21, R21, 0x40, R22, 0xf8, !PT ;  /* 0x0000004015157812 */ /* 0x000fe200078ef816 */
[----:B------:R-:W-:Y:S01]  /*27d0*/  UMOV UR10, UR23 ;  /* 0x00000017000a7c82 */ /* 0x000fe20008000000 */
[----:B------:R-:W-:Y:S01]  /*27e0*/  ISETP.LT.U32.AND P0, PT, R20, 0x20, P0 ;  /* 0x000000201400780c */ /* 0x000fe20000701070 */
[----:B------:R-:W-:Y:S01]  /*27f0*/  LDTM.16dp32bit_t0_t15.x16 R4, tmem[UR4] ;  /* 0x00000004000479ee */ /* 0x000fe20008a00000 */
[----:B------:R-:W3:Y:S01]  /*2800*/  LDTM.16dp32bit_t16_t31.x16 R4, tmem[UR4+0x10] ;  /* 0x00001004000479ee */ /* 0x000ee20008a20000 */
[----:B------:R-:W-:Y:S01]  /*2810*/  LOP3.LUT R21, R2, R21, RZ, 0x3c, !PT ;  /* 0x0000001502157212 */ /* 0x000fe200078e3cff */
[----:B------:R-:W-:-:S03]  /*2820*/  NOP ;  /* 0x0000000000007918 */ /* 0x000fc60000000000 */
[----:B------:R-:W-:-:S04]  /*2830*/  LOP3.LUT R0, R21, 0x780, R0, 0xf8, !PT ;  /* 0x0000078015007812 */ /* 0x000fc800078ef800 */
[----:B------:R-:W-:Y:S02]  /*2840*/  LOP3.LUT R2, R0, 0x10, RZ, 0x3c, !PT ;  /* 0x0000001000027812 */ /* 0x000fe400078e3cff */
[----:B---3--:R-:W-:Y:S01]  /*2850*/  VOTEU.ANY UP1, P0 ;  /* 0x0000000000ff7886 */ /* 0x008fe20000020100 */
[----:B------:R-:W-:Y:S01]  /*2860*/  VOTEU.ANY UP0, P0 ;  /* 0x0000000000ff7886 */ /* 0x000fe20000000100 */
[----:B------:R-:W-:Y:S02]  /*2870*/  F2FP.F16.F32.PACK_AB R4, R5, R4 ;  /* 0x000000040504723e */ /* 0x000fe400000000ff */
[----:B------:R-:W-:Y:S02]  /*2880*/  F2FP.F16.F32.PACK_AB R5, R7, R6 ;  /* 0x000000060705723e */ /* 0x000fe400000000ff */
[----:B------:R-:W-:Y:S02]  /*2890*/  F2FP.F16.F32.PACK_AB R12, R13, R12 ;  /* 0x0000000c0d0c723e */ /* 0x000fe400000000ff */
[----:B------:R-:W-:-:S02]  /*28a0*/  F2FP.F16.F32.PACK_AB R6, R9, R8 ;  /* 0x000000080906723e */ /* 0x000fc400000000ff */
[----:B------:R-:W-:Y:S02]  /*28b0*/  F2FP.F16.F32.PACK_AB R7, R11, R10 ;  /* 0x0000000a0b07723e */ /* 0x000fe400000000ff */
[----:B------:R-:W-:Y:S02]  /*28c0*/  F2FP.F16.F32.PACK_AB R13, R15, R14 ;  /* 0x0000000e0f0d723e */ /* 0x000fe400000000ff */
[----:B------:R-:W-:Y:S01]  /*28d0*/  F2FP.F16.F32.PACK_AB R14, R17, R16 ;  /* 0x00000010110e723e */ /* 0x000fe200000000ff */
[----:B--2---:R2:W-:Y:S01]  /*28e0*/  STS.128 [R0+UR8], R4 ;  /* 0x0000000400007988 */ /* 0x0045e20008000c08 */
[----:B------:R-:W-:-:S05]  /*28f0*/  F2FP.F16.F32.PACK_AB R15, R19, R18 ;  /* 0x00000012130f723e */ /* 0x000fca00000000ff */
[----:B------:R2:W-:Y:S01]  /*2900*/  STS.128 [R2+UR8], R12 ;  /* 0x0000000c02007988 */ /* 0x0005e20008000c08 */
[----:B------:R3:W-:Y:S06]  /*2910*/  MEMBAR.ALL.CTA ;  /* 0x0000000000007992 */ /* 0x0007ec0000008000 */
[----:B---3--:R-:W3:Y:S02]  /*2920*/  FENCE.VIEW.ASYNC.S ;  /* 0x00000000000073c6 */ /* 0x008ee40000000000 */
[----:B---3--:R-:W-:Y:S06]  /*2930*/  BAR.SYNC.DEFER_BLOCKING 0x0 ;  /* 0x0000000000007b1d */ /* 0x008fec0000010000 */
[----:B------:R2:W-:Y:S01]  /*2940*/  @UP1 UTMASTG.2D [UR8], [UR14] ;  /* 0x000000080e0013b5 */ /* 0x0005e20008008000 */
[----:B------:R0:W-:Y:S01]  /*2950*/  UTMACMDFLUSH ;  /* 0x00000000000079b7 */ /* 0x0001e20000000000 */
[----:B------:R-:W-:-:S04]  /*2960*/  DEPBAR.LE SB0, 0x0 ;  /* 0x000080000000791a */ /* 0x000fc80000000000 */
[----:B------:R-:W-:Y:S08]  /*2970*/  BAR.SYNC.DEFER_BLOCKING 0x0 ;  /* 0x0000000000007b1d */ /* 0x000ff00000010000 */
[----:B------:R-:W-:Y:S06]  /*2980*/  BAR.SYNC.DEFER_BLOCKING 0x0 ;  /* 0x0000000000007b1d */ /* 0x000fec0000010000 */
[----:B--2---:R-:W-:Y:S05]  /*2990*/  @P2 BRA `(.L_x_67) ;  /* 0x0000000000a02947 */ /* 0x004fea0003800000 */
[----:B------:R-:W2:Y:S01]  /*29a0*/  S2UR UR5, SR_CgaCtaId ;  /* 0x00000000000579c3 */ /* 0x000ea20000008800 */
[----:B------:R-:W-:Y:S01]  /*29b0*/  NOP ;  /* 0x0000000000007918 */ /* 0x000fe20000000000 */
[----:B------:R-:W-:Y:S01]  /*29c0*/  UMOV UR4, 0x50 ;  /* 0x0000005000047882 */ /* 0x000fe20000000000 */
[----:B------:R-:W-:Y:S02]  /*29d0*/  IMAD.U32 R0, RZ, RZ, UR12 ;  /* 0x0000000cff007e24 */ /* 0x000fe4000f8e00ff */
[----:B------:R-:W-:Y:S02]  /*29e0*/  IMAD.MOV.U32 R3, RZ, RZ, 0x3 ;  /* 0x00000003ff037424 */ /* 0x000fe400078e00ff */
[----:B------:R-:W-:Y:S01]  /*29f0*/  IMAD.MOV.U32 R7, RZ, RZ, 0x1 ;  /* 0x00000001ff077424 */ /* 0x000fe200078e00ff */
[----:B------:R-:W-:-:S04]  /*2a00*/  LOP3.LUT R0, R0, 0xffff, RZ, 0xc0, !PT ;  /* 0x0000ffff00007812 */ /* 0x000fc800078ec0ff */
[----:B------:R-:W-:-:S05]  /*2a10*/  SHF.R.U32.HI R0, RZ, 0x5, R0 ;  /* 0x00000005ff007819 */ /* 0x000fca0000011600 */
[----:B------:R-:W-:Y:S01]  /*2a20*/  VIADD R2, R0, 0x10 ;  /* 0x0000001000027836 */ /* 0x000fe20000000000 */
[----:B------:R-:W-:Y:S01]  /*2a30*/  SHF.L.U32 R0, R3, R0, RZ ;  /* 0x0000000003007219 */ /* 0x000fe200000006ff */
[----:B--2---:R-:W-:-:S03]  /*2a40*/  ULEA UR6, UR5, UR4, 0x18 ;  /* 0x0000000405067291 */ /* 0x004fc6000f8ec0ff */
[----:B------:R-:W-:-:S04]  /*2a50*/  SHF.L.U32 R3, R7, R2, RZ ;  /* 0x0000000207037219 */ /* 0x000fc800000006ff */
[----:B------:R-:W-:Y:S02]  /*2a60*/  LOP3.LUT R0, R3, R0, RZ, 0xfc, !PT ;  /* 0x0000000003007212 */ /* 0x000fe400078efcff */
[----:B------:R-:W2:Y:S02]  /*2a70*/  LDS R5, [UR6] ;  /* 0x00000006ff057984 */ /* 0x000ea40008000800 */
[C---:B------:R-:W-:Y:S02]  /*2a80*/  LOP3.LUT R2, R0.reuse, 0xffff, RZ, 0xc0, !PT ;  /* 0x0000ffff00027812 */ /* 0x040fe400078ec0ff */
[----:B--2---:R-:W-:-:S04]  /*2a90*/  LOP3.LUT R3, R0, 0xffff, R5, 0x80, !PT ;  /* 0x0000ffff00037812 */ /* 0x004fc800078e8005 */
[----:B------:R-:W-:-:S13]  /*2aa0*/  ISETP.NE.AND P0, PT, R3, R2, PT ;  /* 0x000000020300720c */ /* 0x000fda0003f05270 */
[----:B------:R-:W-:Y:S05]  /*2ab0*/  @P0 BRA `(.L_x_68) ;  /* 0x0000000000500947 */ /* 0x000fea0003800000 */
[----:B------:R-:W-:Y:S02]  /*2ac0*/  SHF.R.U32.HI R5, RZ, 0x10, R5 ;  /* 0x00000010ff057819 */ /* 0x000fe40000011605 */
[----:B------:R-:W-:-:S04]  /*2ad0*/  SHF.R.U32.HI R2, RZ, 0x10, R0 ;  /* 0x00000010ff027819 */ /* 0x000fc80000011600 */
[----:B------:R-:W-:-:S04]  /*2ae0*/  LOP3.LUT R5, R5, R2, RZ, 0xc0, !PT ;  /* 0x0000000205057212 */ /* 0x000fc800078ec0ff */
[----:B------:R-:W-:-:S13]  /*2af0*/  ISETP.NE.AND P0, PT, R5, R2, PT ;  /* 0x000000020500720c */ /* 0x000fda0003f05270 */
[----:B------:R-:W-:Y:S05]  /*2b00*/  @P0 BRA `(.L_x_69) ;  /* 0x0000000000300947 */ /* 0x000fea0003800000 */
[----:B------:R-:W-:Y:S01]  /*2b10*/  R2UR UR4, R0 ;  /* 0x00000000000472ca */ /* 0x000fe200000e0000 */
[----:B------:R-:W-:Y:S01]  /*2b20*/  VOTEU.ANY UR5, UPT, PT ;  /* 0x0000000000057886 */ /* 0x000fe200038e0100 */
[----:B------:R-:W2:Y:S01]  /*2b30*/  S2R R0, SR_LANEID ;  /* 0x0000000000007919 */ /* 0x000ea20000000000 */
[----:B------:R-:W-:-:S10]  /*2b40*/  UFLO.U32 UR5, UR5 ;  /* 0x00000005000572bd */ /* 0x000fd400080e0000 */
[----:B------:R-:W-:-:S06]  /*2b50*/  ULOP3.LUT UR4, URZ, UR4, URZ, 0x33, !UPT ;  /* 0x00000004ff047292 */ /* 0x000fcc000f8e33ff */
[----:B------:R-:W-:-:S04]  /*2b60*/  IMAD.U32 R2, RZ, RZ, UR4 ;  /* 0x00000004ff027e24 */ /* 0x000fc8000f8e00ff */
[----:B------:R-:W3:Y:S02]  /*2b70*/  REDUX UR7, R2 ;  /* 0x00000000020773c4 */ /* 0x000ee40000000000 */
[----:B------:R4:W-:Y:S01]  /*2b80*/  UTCATOMSWS.AND URZ, UR4 ;  /* 0x0000000400ff79e3 */ /* 0x0009e20008000000 */
[----:B--2---:R-:W-:Y:S01]  /*2b90*/  ISETP.EQ.U32.AND P0, PT, R0, UR5, PT ;  /* 0x0000000500007c0c */ /* 0x004fe2000bf02070 */
[----:B---3--:R-:W-:-:S12]  /*2ba0*/  IMAD.U32 R0, RZ, RZ, UR7 ;  /* 0x00000007ff007e24 */ /* 0x008fd8000f8e00ff */
[----:B------:R4:W-:Y:S01]  /*2bb0*/  @P0 ATOMS.AND RZ, [UR6], R0 ;  /* 0x00000000ffff098c */ /* 0x0009e2000a800006 */
[----:B------:R-:W-:Y:S05]  /*2bc0*/  BRA `(.L_x_67) ;  /* 0x0000000000147947 */ /* 0x000fea0003800000 */
.L_x_69:
[----:B------:R-:W-:-:S07]  /*2bd0*/  MOV R2, 0x2bf0 ;  /* 0x00002bf000027802 */ /* 0x000fce0000000f00 */
[----:B-1----:R-:W-:Y:S05]  /*2be0*/  CALL.REL.NOINC `($__internal_0_$__cuda_sm10x_tcgen05_guardrail_trap_col_being_dealloced_not_returned_by_alloc) ;  /* 0x0000000000447944 */ /* 0x002fea0003c00000 */
[----:B------:R-:W-:Y:S05]  /*2bf0*/  BRA `(.L_x_67) ;  /* 0x0000000000087947 */ /* 0x000fea0003800000 */
.L_x_68:
[----:B------:R-:W-:-:S07]  /*2c00*/  MOV R2, 0x2c20 ;  /* 0x00002c2000027802 */ /* 0x000fce0000000f00 */
[----:B-1----:R-:W-:Y:S05]  /*2c10*/  CALL.REL.NOINC `($__internal_2_$__cuda_sm10x_tcgen05_guardrail_trap_unallocated_columns_being_dealloced) ;  /* 0x0000000000507944 */ /* 0x002fea0003c00000 */
.L_x_67:
[----:B------:R-:W-:Y:S01]  /*2c20*/  NOP ;  /* 0x0000000000007918 */ /* 0x000fe20000000000 */
[----:B----4-:R-:W-:Y:S05]  /*2c30*/  EXIT ;  /* 0x000000000000794d */ /* 0x010fea0003800000 */
.L_x_56:
[----:B------:R-:W2:Y:S02]  /*2c40*/  SYNCS.PHASECHK.TRANS64.TRYWAIT P0, [UR8+0x10000], RZ ;  /* 0x010000ffff0075a7 */ /* 0x000ea40008001108 */
[----:B--2---:R-:W-:Y:S05]  /*2c50*/  @!P0 BRA `(.L_x_56) ;  /* 0xfffffffc00f88947 */ /* 0x004fea000383ffff */
[----:B------:R-:W-:Y:S05]  /*2c60*/  BRA `(.L_x_70) ;  /* 0xffffffec00a07947 */ /* 0x000fea000383ffff */
.L_x_58:
[----:B------:R-:W2:Y:S02]  /*2c70*/  SYNCS.PHASECHK.TRANS64.TRYWAIT P1, [UR8+0x10010], RZ ;  /* 0x010010ffff0075a7 */ /* 0x000ea40008021108 */
[----:B--2---:R-:W-:Y:S05]  /*2c80*/  @!P1 BRA `(.L_x_58) ;  /* 0xfffffffc00f89947 */ /* 0x004fea000383ffff */
[----:B------:R-:W-:Y:S05]  /*2c90*/  BRA `(.L_x_71) ;  /* 0xfffffff0008c7947 */ /* 0x000fea000383ffff */
.L_x_59:
[----:B------:R-:W3:Y:S02]  /*2ca0*/  SYNCS.PHASECHK.TRANS64.TRYWAIT P0, [UR35+0x10000], R3 ;  /* 0x01000003ff0075a7 */ /* 0x000ee40008001123 */
[----:B---3--:R-:W-:Y:S05]  /*2cb0*/  @!P0 BRA `(.L_x_59) ;  /* 0xfffffffc00f88947 */ /* 0x008fea000383ffff */
[----:B------:R-:W-:Y:S05]  /*2cc0*/  BRA `(.L_x_72) ;  /* 0xfffffff4000c7947 */ /* 0x000fea000383ffff */
.L_x_61:
[----:B------:R-:W3:Y:S02]  /*2cd0*/  SYNCS.PHASECHK.TRANS64.TRYWAIT P0, [UR35+0x10010], R3 ;  /* 0x01001003ff0075a7 */ /* 0x000ee40008001123 */
[----:B---3--:R-:W-:Y:S05]  /*2ce0*/  @!P0 BRA `(.L_x_61) ;  /* 0xfffffffc00f88947 */ /* 0x008fea000383ffff */
[----:B------:R-:W-:Y:S05]  /*2cf0*/  BRA `(.L_x_73) ;  /* 0xfffffff800247947 */ /* 0x000fea000383ffff */
        .weak           $__internal_0_$__cuda_sm10x_tcgen05_guardrail_trap_col_being_dealloced_not_returned_by_alloc
        .type           $__internal_0_$__cuda_sm10x_tcgen05_guardrail_trap_col_being_dealloced_not_returned_by_alloc,@function
        .size           $__internal_0_$__cuda_sm10x_tcgen05_guardrail_trap_col_being_dealloced_not_returned_by_alloc,($__internal_1_$__cuda_sm10x_tcgen05_guardrail_trap_phase_invalid_during_alloc - $__internal_0_$__cuda_sm10x_tcgen05_guardrail_trap_col_being_dealloced_not_returned_by_alloc)
$__internal_0_$__cuda_sm10x_tcgen05_guardrail_trap_col_being_dealloced_not_returned_by_alloc:
[----:B------:R-:W-:Y:S05]  /*2d00*/  BPT.TRAP 0x1 ;  /* 0x000000040000795c */ /* 0x000fea0000300000 */
[----:B------:R-:W-:-:S04]  /*2d10*/  IMAD.MOV.U32 R3, RZ, RZ, 0x0 ;  /* 0x00000000ff037424 */ /* 0x000fc800078e00ff */
[----:B------:R-:W-:Y:S05]  /*2d20*/  RET.REL.NODEC R2 `(gluon_tcgen05) ;  /* 0xffffffd002b47950 */ /* 0x000fea0003c3ffff */
        .weak           $__internal_1_$__cuda_sm10x_tcgen05_guardrail_trap_phase_invalid_during_alloc
        .type           $__internal_1_$__cuda_sm10x_tcgen05_guardrail_trap_phase_invalid_during_alloc,@function
        .size           $__internal_1_$__cuda_sm10x_tcgen05_guardrail_trap_phase_invalid_during_alloc,($__internal_2_$__cuda_sm10x_tcgen05_guardrail_trap_unallocated_columns_being_dealloced - $__internal_1_$__cuda_sm10x_tcgen05_guardrail_trap_phase_invalid_during_alloc)
$__internal_1_$__cuda_sm10x_tcgen05_guardrail_trap_phase_invalid_during_alloc:
[----:B------:R-:W-:Y:S05]  /*2d30*/  BPT.TRAP 0x1 ;  /* 0x000000040000795c */ /* 0x000fea0000300000 */
[----:B------:R-:W-:-:S04]  /*2d40*/  IMAD.MOV.U32 R3, RZ, RZ, 0x0 ;  /* 0x00000000ff037424 */ /* 0x000fc800078e00ff */
[----:B------:R-:W-:Y:S05]  /*2d50*/  RET.REL.NODEC R2 `(gluon_tcgen05) ;  /* 0xffffffd002a87950 */ /* 0x000fea0003c3ffff */
        .weak           $__internal_2_$__cuda_sm10x_tcgen05_guardrail_trap_unallocated_columns_being_dealloced
        .type           $__internal_2_$__cuda_sm10x_tcgen05_guardrail_trap_unallocated_columns_being_dealloced,@function
        .size           $__internal_2_$__cuda_sm10x_tcgen05_guardrail_trap_unallocated_columns_being_dealloced,(.L_x_77 - $__internal_2_$__cuda_sm10x_tcgen05_guardrail_trap_unallocated_columns_being_dealloced)
$__internal_2_$__cuda_sm10x_tcgen05_guardrail_trap_unallocated_columns_being_dealloced:
[----:B------:R-:W-:Y:S05]  /*2d60*/  BPT.TRAP 0x1 ;  /* 0x000000040000795c */ /* 0x000fea0000300000 */
[----:B------:R-:W-:-:S04]  /*2d70*/  IMAD.MOV.U32 R3, RZ, RZ, 0x0 ;  /* 0x00000000ff037424 */ /* 0x000fc800078e00ff */
[----:B------:R-:W-:Y:S05]  /*2d80*/  RET.REL.NODEC R2 `(gluon_tcgen05) ;  /* 0xffffffd0029c7950 */ /* 0x000fea0003c3ffff */
.L_x_74:
[----:B------:R-:W-:-:S00]  /*2d90*/  BRA `(.L_x_74) ;  /* 0xfffffffc00fc7947 */ /* 0x000fc0000383ffff */
[----:B------:R-:W-:-:S00]  /*2da0*/  NOP ;  /* 0x0000000000007918 */ /* 0x000fc00000000000 */
        /* <DEDUP_REMOVED lines=13> */
.L_x_77:


//--------------------- .nv.shared.gluon_tcgen05  --------------------------
	.section	.nv.shared.gluon_tcgen05,"aw",@nobits
	.sectionflags	@""
	.align	16
	.zero		1024


//--------------------- .nv.shared.reserved.0     --------------------------
	.section	.nv.shared.reserved.0,"aw",@nobits
	.align	8
	.weak		__nv_reservedSMEM_offset_0_alias
	.size		__nv_reservedSMEM_offset_0_alias, 0, 64
	.other		__nv_reservedSMEM_offset_0_alias,@"STO_CUDA_RESERVED_SHARED STV_DEFAULT"
__nv_reservedSMEM_offset_0_alias:
	.zero		0
.nv.shared.reserved.0:
	.zero		64
	.weak		__nv_reservedSMEM_allocation_phase
	.type		__nv_reservedSMEM_allocation_phase,@object
	.size		__nv_reservedSMEM_allocation_phase,(.L_0 - __nv_reservedSMEM_allocation_phase)
__nv_reservedSMEM_allocation_phase:
	.zero		1
.L_0:
	.zero		7
	.weak		__nv_reservedSMEM_devtool_atexit_pc
	.type		__nv_reservedSMEM_devtool_atexit_pc,@object
	.size		__nv_reservedSMEM_devtool_atexit_pc,(__nv_reservedSMEM_allocation_mask - __nv_reservedSMEM_devtool_atexit_pc)
__nv_reservedSMEM_devtool_atexit_pc:
	.zero		8
	.weak		__nv_reservedSMEM_allocation_mask
	.type		__nv_reservedSMEM_allocation_mask,@object
	.size		__nv_reservedSMEM_allocation_mask,(.L_2 - __nv_reservedSMEM_allocation_mask)
__nv_reservedSMEM_allocation_mask:
	.zero		4
.L_2:


//--------------------- .nv.constant0.gluon_tcgen05 --------------------------
	.section	.nv.constant0.gluon_tcgen05,"a",@progbits
	.sectionflags	@""
	.align	4
.nv.constant0.gluon_tcgen05:
	.zero		976


//--------------------- SYMBOLS --------------------------

	.type		.nv.reservedSmem.offset0,@object
	.size		.nv.reservedSmem.offset0,0x4
	.type		.nv.reservedSmem.cap,@object
	.size		.nv.reservedSmem.cap,0x4
